	.target	sm_90a

	.elftype	@"ET_EXEC"


//--------------------- .note.nv.tkinfo           --------------------------
	.section	.note.nv.tkinfo,"",@"SHT_NOTE"
	.sectionflags	@"SHF_NOTE_NV_TKINFO"
	.tkinfo
        /*0018*/ 	.word	0x00000002
        /*0030*/ 	.string	""
        /*0030*/ 	.string	"ptxas"
        /*0030*/ 	.string	"Cuda compilation tools, release 13.0, V13.0.88"
        /*0030*/ 	.string	"Build cuda_13.0.r13.0/compiler.36424714_0"
        /*0030*/ 	.string	"-arch sm_90a -m 64 "



//--------------------- .note.nv.cuinfo           --------------------------
	.section	.note.nv.cuinfo,"",@"SHT_NOTE"
	.sectionflags	@"SHF_NOTE_NV_CUINFO"
        /*0018*/ 	.short	0x0002
        /*001a*/ 	.short	0x005a
        /*001c*/ 	.short	0x0082
	.zero		2


//--------------------- .nv.info                  --------------------------
	.section	.nv.info,"",@"SHT_CUDA_INFO"
	.align	4


	//----- nvinfo : EIATTR_REGCOUNT
	.align		4
        /*0000*/ 	.byte	0x04, 0x2f
        /*0002*/ 	.short	(.L_15 - .L_14)
	.align		4
.L_14:
        /*0004*/ 	.word	index@(_ZN7cutlass13device_kernelINS_4gemm6kernel13GemmUniversalIN4cute5tupleIJiiiiEEENS1_10collective13CollectiveMmaINS1_34MainloopSm90TmaGmmaWarpSpecializedILi5ENS5_IJNS4_1CILi1EEESB_SB_EEENS1_35KernelTmaWarpSpecializedCooperativeEEENS5_IJNSA_ILi256EEESF_NSA_ILi128EEEEEENS_10bfloat16_tENS5_IJlSB_lEEESI_SJ_NS4_8TiledMMAINS4_8MMA_AtomIJNS4_4SM904GMMA28MMA_64x256x16_F32BF16BF16_SSILNSN_5MajorE0ELSP_0ELNSN_7ScaleInE1ELSQ_1EEEEEENS4_6LayoutINS5_IJNSA_ILi2EEESB_SB_EEENS5_IJSB_NSA_ILi0EEESW_EEEEENS5_IJNS4_10UnderscoreESZ_SZ_EEEEENS4_13SM90_TMA_LOADENS4_14ComposedLayoutINS4_7SwizzleILi3ELi4ELi3EEENS4_18smem_ptr_flag_bitsILi16EEENST_INS5_IJNSA_ILi8EEENSA_ILi64EEEEEENS5_IJS19_SB_EEEEEEEvNS4_8identityES12_S1D_vS1E_EENS_8epilogue10collective6detail29Sm90TmaWarpSpecializedAdapterINS1H_15DefaultEpilogueISI_SJ_SJ_NS1G_6thread17LinearCombinationISI_Li1EffLNS1L_9ScaleType4KindE0ELNS_15FloatRoundStyleE2ESI_EENS1_15EpilogueDefaultEEEEEvvEEEEvNT_6ParamsE)
        /*0008*/ 	.word	0x000000a8


	//----- nvinfo : EIATTR_FRAME_SIZE
	.align		4
.L_15:
        /*000c*/ 	.byte	0x04, 0x11
        /*000e*/ 	.short	(.L_17 - .L_16)
	.align		4
.L_16:
        /*0010*/ 	.word	index@(_ZN7cutlass13device_kernelINS_4gemm6kernel13GemmUniversalIN4cute5tupleIJiiiiEEENS1_10collective13CollectiveMmaINS1_34MainloopSm90TmaGmmaWarpSpecializedILi5ENS5_IJNS4_1CILi1EEESB_SB_EEENS1_35KernelTmaWarpSpecializedCooperativeEEENS5_IJNSA_ILi256EEESF_NSA_ILi128EEEEEENS_10bfloat16_tENS5_IJlSB_lEEESI_SJ_NS4_8TiledMMAINS4_8MMA_AtomIJNS4_4SM904GMMA28MMA_64x256x16_F32BF16BF16_SSILNSN_5MajorE0ELSP_0ELNSN_7ScaleInE1ELSQ_1EEEEEENS4_6LayoutINS5_IJNSA_ILi2EEESB_SB_EEENS5_IJSB_NSA_ILi0EEESW_EEEEENS5_IJNS4_10UnderscoreESZ_SZ_EEEEENS4_13SM90_TMA_LOADENS4_14ComposedLayoutINS4_7SwizzleILi3ELi4ELi3EEENS4_18smem_ptr_flag_bitsILi16EEENST_INS5_IJNSA_ILi8EEENSA_ILi64EEEEEENS5_IJS19_SB_EEEEEEEvNS4_8identityES12_S1D_vS1E_EENS_8epilogue10collective6detail29Sm90TmaWarpSpecializedAdapterINS1H_15DefaultEpilogueISI_SJ_SJ_NS1G_6thread17LinearCombinationISI_Li1EffLNS1L_9ScaleType4KindE0ELNS_15FloatRoundStyleE2ESI_EENS1_15EpilogueDefaultEEEEEvvEEEEvNT_6ParamsE)
        /*0014*/ 	.word	0x00000cf0


	//----- nvinfo : EIATTR_MIN_STACK_SIZE
	.align		4
.L_17:
        /*0018*/ 	.byte	0x04, 0x12
        /*001a*/ 	.short	(.L_19 - .L_18)
	.align		4
.L_18:
        /*001c*/ 	.word	index@(_ZN7cutlass13device_kernelINS_4gemm6kernel13GemmUniversalIN4cute5tupleIJiiiiEEENS1_10collective13CollectiveMmaINS1_34MainloopSm90TmaGmmaWarpSpecializedILi5ENS5_IJNS4_1CILi1EEESB_SB_EEENS1_35KernelTmaWarpSpecializedCooperativeEEENS5_IJNSA_ILi256EEESF_NSA_ILi128EEEEEENS_10bfloat16_tENS5_IJlSB_lEEESI_SJ_NS4_8TiledMMAINS4_8MMA_AtomIJNS4_4SM904GMMA28MMA_64x256x16_F32BF16BF16_SSILNSN_5MajorE0ELSP_0ELNSN_7ScaleInE1ELSQ_1EEEEEENS4_6LayoutINS5_IJNSA_ILi2EEESB_SB_EEENS5_IJSB_NSA_ILi0EEESW_EEEEENS5_IJNS4_10UnderscoreESZ_SZ_EEEEENS4_13SM90_TMA_LOADENS4_14ComposedLayoutINS4_7SwizzleILi3ELi4ELi3EEENS4_18smem_ptr_flag_bitsILi16EEENST_INS5_IJNSA_ILi8EEENSA_ILi64EEEEEENS5_IJS19_SB_EEEEEEEvNS4_8identityES12_S1D_vS1E_EENS_8epilogue10collective6detail29Sm90TmaWarpSpecializedAdapterINS1H_15DefaultEpilogueISI_SJ_SJ_NS1G_6thread17LinearCombinationISI_Li1EffLNS1L_9ScaleType4KindE0ELNS_15FloatRoundStyleE2ESI_EENS1_15EpilogueDefaultEEEEEvvEEEEvNT_6ParamsE)
        /*0020*/ 	.word	0x00000cf0
.L_19:


//--------------------- .nv.compat                --------------------------
	.section	.nv.compat,"",@"SHT_CUDA_COMPAT_INFO"
	.align	4
        /*0000*/ 	.byte	0x02, 0x09, 0x01, 0x00, 0x02, 0x02, 0x04, 0x00, 0x02, 0x05, 0x05, 0x00, 0x03, 0x07, 0x01, 0x01
        /*0010*/ 	.byte	0x02, 0x03, 0x01, 0x00, 0x02, 0x06, 0x01, 0x00, 0x04, 0x0b, 0x08, 0x00, 0x00, 0x00, 0x00, 0x00
        /*0020*/ 	.byte	0x00, 0x00, 0x00, 0x00


//--------------------- .nv.info._ZN7cutlass13device_kernelINS_4gemm6kernel13GemmUniversalIN4cute5tupleIJiiiiEEENS1_10collective13CollectiveMmaINS1_34MainloopSm90TmaGmmaWarpSpecializedILi5ENS5_IJNS4_1CILi1EEESB_SB_EEENS1_35KernelTmaWarpSpecializedCooperativeEEENS5_IJNSA_ILi256EEESF_NSA_ILi128EEEEEENS_10bfloat16_tENS5_IJlSB_lEEESI_SJ_NS4_8TiledMMAINS4_8MMA_AtomIJNS4_4SM904GMMA28MMA_64x256x16_F32BF16BF16_SSILNSN_5MajorE0ELSP_0ELNSN_7ScaleInE1ELSQ_1EEEEEENS4_6LayoutINS5_IJNSA_ILi2EEESB_SB_EEENS5_IJSB_NSA_ILi0EEESW_EEEEENS5_IJNS4_10UnderscoreESZ_SZ_EEEEENS4_13SM90_TMA_LOADENS4_14ComposedLayoutINS4_7SwizzleILi3ELi4ELi3EEENS4_18smem_ptr_flag_bitsILi16EEENST_INS5_IJNSA_ILi8EEENSA_ILi64EEEEEENS5_IJS19_SB_EEEEEEEvNS4_8identityES12_S1D_vS1E_EENS_8epilogue10collective6detail29Sm90TmaWarpSpecializedAdapterINS1H_15DefaultEpilogueISI_SJ_SJ_NS1G_6thread17LinearCombinationISI_Li1EffLNS1L_9ScaleType4KindE0ELNS_15FloatRoundStyleE2ESI_EENS1_15EpilogueDefaultEEEEEvvEEEEvNT_6ParamsE --------------------------
	.section	.nv.info._ZN7cutlass13device_kernelINS_4gemm6kernel13GemmUniversalIN4cute5tupleIJiiiiEEENS1_10collective13CollectiveMmaINS1_34MainloopSm90TmaGmmaWarpSpecializedILi5ENS5_IJNS4_1CILi1EEESB_SB_EEENS1_35KernelTmaWarpSpecializedCooperativeEEENS5_IJNSA_ILi256EEESF_NSA_ILi128EEEEEENS_10bfloat16_tENS5_IJlSB_lEEESI_SJ_NS4_8TiledMMAINS4_8MMA_AtomIJNS4_4SM904GMMA28MMA_64x256x16_F32BF16BF16_SSILNSN_5MajorE0ELSP_0ELNSN_7ScaleInE1ELSQ_1EEEEEENS4_6LayoutINS5_IJNSA_ILi2EEESB_SB_EEENS5_IJSB_NSA_ILi0EEESW_EEEEENS5_IJNS4_10UnderscoreESZ_SZ_EEEEENS4_13SM90_TMA_LOADENS4_14ComposedLayoutINS4_7SwizzleILi3ELi4ELi3EEENS4_18smem_ptr_flag_bitsILi16EEENST_INS5_IJNSA_ILi8EEENSA_ILi64EEEEEENS5_IJS19_SB_EEEEEEEvNS4_8identityES12_S1D_vS1E_EENS_8epilogue10collective6detail29Sm90TmaWarpSpecializedAdapterINS1H_15DefaultEpilogueISI_SJ_SJ_NS1G_6thread17LinearCombinationISI_Li1EffLNS1L_9ScaleType4KindE0ELNS_15FloatRoundStyleE2ESI_EENS1_15EpilogueDefaultEEEEEvvEEEEvNT_6ParamsE,"",@"SHT_CUDA_INFO"
	.sectionflags	@""
	.align	4


	//----- nvinfo : EIATTR_CUDA_API_VERSION
	.align		4
        /*0000*/ 	.byte	0x04, 0x37
        /*0002*/ 	.short	(.L_21 - .L_20)
.L_20:
        /*0004*/ 	.word	0x00000082


	//----- nvinfo : EIATTR_KPARAM_INFO
	.align		4
.L_21:
        /*0008*/ 	.byte	0x04, 0x17
        /*000a*/ 	.short	(.L_23 - .L_22)
.L_22:
        /*000c*/ 	.word	0x00000000
        /*0010*/ 	.short	0x0000
        /*0012*/ 	.short	0x0070
        /*0014*/ 	.byte	0x00, 0xf0, 0x01, 0x10


	//----- nvinfo : EIATTR_SPARSE_MMA_MASK
	.align		4
.L_23:
        /*0018*/ 	.byte	0x03, 0x50
        /*001a*/ 	.short	0x0000


	//----- nvinfo : EIATTR_MAXREG_COUNT
	.align		4
        /*001c*/ 	.byte	0x03, 0x1b
        /*001e*/ 	.short	0x00a8


	//----- nvinfo : EIATTR_NUM_BARRIERS
	.align		4
        /*0020*/ 	.byte	0x02, 0x4c
        /*0022*/ 	.byte	0x01
	.zero		1


	//----- nvinfo : EIATTR_EXTERNS
	.align		4
        /*0024*/ 	.byte	0x04, 0x0f
        /*0026*/ 	.short	(.L_25 - .L_24)


	//   ....[0]....
	.align		4
.L_24:
        /*0028*/ 	.word	index@(__assertfail)


	//----- nvinfo : EIATTR_ANNOTATIONS
	.align		4
.L_25:
        /*002c*/ 	.byte	0x04, 0x55
        /*002e*/ 	.short	(.L_27 - .L_26)


	//   ....[0]....
.L_26:
        /*0030*/ 	.word	0x00000001
        /*0034*/ 	.byte	0xb0, 0x06, 0x00, 0x00, 0x01, 0x00, 0x00, 0x00, 0xd0, 0x06, 0x00, 0x00, 0x01, 0x00, 0x00, 0x00
        /* <DEDUP_REMOVED lines=1382> */
        /*56a4*/ 	.byte	0x60, 0x2e, 0x02, 0x00, 0x01, 0x00, 0x00, 0x00, 0x80, 0x2e, 0x02, 0x00


	//----- nvinfo : EIATTR_MERCURY_ISA_VERSION
	.align		4
.L_27:
        /*56b0*/ 	.byte	0x03, 0x5f
        /*56b2*/ 	.short	0x0101


	//----- nvinfo : EIATTR_INT_WARP_WIDE_INSTR_OFFSETS
	.align		4
        /*56b4*/ 	.byte	0x04, 0x31
        /*56b6*/ 	.short	(.L_29 - .L_28)


	//   ....[0]....
.L_28:
        /*56b8*/ 	.word	0x00000520


	//   ....[1]....
        /*56bc*/ 	.word	0x00000530


	//   ....[2]....
        /*56c0*/ 	.word	0x000005c0


	//----- nvinfo : EIATTR_COOP_GROUP_MASK_REGIDS
	.align		4
.L_29:
        /*56c4*/ 	.byte	0x04, 0x29
        /*56c6*/ 	.short	(.L_31 - .L_30)


	//   ....[0]....
.L_30:
        /*56c8*/ 	.word	0xffffffff


	//   ....[1]....
        /*56cc*/ 	.word	0xffffffff


	//   ....[2]....
        /*56d0*/ 	.word	0xffffffff


	//   ....[3]....
        /*56d4*/ 	.word	0xffffffff


	//   ....[4]....
        /*56d8*/ 	.word	0xffffffff


	//----- nvinfo : EIATTR_COOP_GROUP_INSTR_OFFSETS
	.align		4
.L_31:
        /*56dc*/ 	.byte	0x04, 0x28
        /*56de*/ 	.short	(.L_33 - .L_32)


	//   ....[0]....
.L_32:
        /*56e0*/ 	.word	0x00000070


	//   ....[1]....
        /*56e4*/ 	.word	0x00000080


	//   ....[2]....
        /*56e8*/ 	.word	0x000001a0


	//   ....[3]....
        /*56ec*/ 	.word	0x000003d0


	//   ....[4]....
        /*56f0*/ 	.word	0x00001190


	//----- nvinfo : EIATTR_REG_RECONFIG
	.align		4
.L_33:
        /*56f4*/ 	.byte	0x01, 0x54
	.zero		2


	//----- nvinfo : EIATTR_SYSCALL_OFFSETS
	.align		4
        /*56f8*/ 	.byte	0x04, 0x46
        /*56fa*/ 	.short	(.L_35 - .L_34)


	//   ....[0]....
.L_34:
        /*56fc*/ 	.word	0x00001340


	//----- nvinfo : EIATTR_MBARRIER_INSTR_OFFSETS
	.align		4
.L_35:
        /*5700*/ 	.byte	0x04, 0x39
        /*5702*/ 	.short	(.L_37 - .L_36)


	//   ....[0]....
.L_36:
        /*5704*/ 	.word	0x00000320
        /*5708*/ 	.word	0x000000ff
        /*570c*/ 	.word	0x00000000
        /*5710*/ 	.short	0x0100
        /*5712*/ 	.byte	0x08
	.zero		1


	//   ....[1]....
        /*5714*/ 	.word	0x00000330
        /*5718*/ 	.word	0x000000ff
        /*571c*/ 	.word	0x00000028
        /*5720*/ 	.short	0x0100
        /*5722*/ 	.byte	0x08
	.zero		1


	//   ....[2]....
        /*5724*/ 	.word	0x00000340
        /*5728*/ 	.word	0x000000ff
        /*572c*/ 	.word	0x00000008
        /*5730*/ 	.short	0x0100
        /*5732*/ 	.byte	0x08
	.zero		1


	//   ....[3]....
        /*5734*/ 	.word	0x00000350
        /*5738*/ 	.word	0x000000ff
        /*573c*/ 	.word	0x00000030
        /*5740*/ 	.short	0x0100
        /*5742*/ 	.byte	0x08
	.zero		1


	//   ....[4]....
        /*5744*/ 	.word	0x00000360
        /*5748*/ 	.word	0x000000ff
        /*574c*/ 	.word	0x00000010
        /*5750*/ 	.short	0x0100
        /*5752*/ 	.byte	0x08
	.zero		1


	//   ....[5]....
        /*5754*/ 	.word	0x00000370
        /*5758*/ 	.word	0x000000ff
        /*575c*/ 	.word	0x00000038
        /*5760*/ 	.short	0x0100
        /*5762*/ 	.byte	0x08
	.zero		1


	//   ....[6]....
        /*5764*/ 	.word	0x00000380
        /*5768*/ 	.word	0x000000ff
        /*576c*/ 	.word	0x00000018
        /*5770*/ 	.short	0x0100
        /*5772*/ 	.byte	0x08
	.zero		1


	//   ....[7]....
        /*5774*/ 	.word	0x00000390
        /*5778*/ 	.word	0x000000ff
        /*577c*/ 	.word	0x00000040
        /*5780*/ 	.short	0x0100
        /*5782*/ 	.byte	0x08
	.zero		1


	//   ....[8]....
        /*5784*/ 	.word	0x000003a0
        /*5788*/ 	.word	0x000000ff
        /*578c*/ 	.word	0x00000020
        /*5790*/ 	.short	0x0100
        /*5792*/ 	.byte	0x08
	.zero		1


	//   ....[9]....
        /*5794*/ 	.word	0x000003b0
        /*5798*/ 	.word	0x000000ff
        /*579c*/ 	.word	0x00000048
        /*57a0*/ 	.short	0x0100
        /*57a2*/ 	.byte	0x08
	.zero		1


	//   ....[10]....
        /*57a4*/ 	.word	0x00000640
        /*57a8*/ 	.word	0x000000ff
        /*57ac*/ 	.word	0x00000060
        /*57b0*/ 	.short	0x0100
        /*57b2*/ 	.byte	0x10
	.zero		1


	//   ....[11]....
        /*57b4*/ 	.word	0x000006e0
        /*57b8*/ 	.word	0x000000ff
        /*57bc*/ 	.word	0x00000068
        /*57c0*/ 	.short	0x0100
        /*57c2*/ 	.byte	0x10
	.zero		1


	//   ....[12]....
        /*57c4*/ 	.word	0x000013e0
        /*57c8*/ 	.word	0x00000003
        /*57cc*/ 	.word	0x00000000
        /*57d0*/ 	.short	0x010a
        /*57d2*/ 	.byte	0x3f
	.zero		1


	//   ....[13]....
        /*57d4*/ 	.word	0x00001420
        /*57d8*/ 	.word	0x00000003
        /*57dc*/ 	.word	0x00000000
        /*57e0*/ 	.short	0x010a
        /*57e2*/ 	.byte	0x3f
	.zero		1


	//   ....[14]....
        /*57e4*/ 	.word	0x00008a00
        /*57e8*/ 	.word	0x000000ff
        /*57ec*/ 	.word	0x00000000
        /*57f0*/ 	.short	0x010a
        /*57f2*/ 	.byte	0x0a
	.zero		1


	//   ....[15]....
        /*57f4*/ 	.word	0x00008a40
        /*57f8*/ 	.word	0x000000ff
        /*57fc*/ 	.word	0x00000000
        /*5800*/ 	.short	0x010a
        /*5802*/ 	.byte	0x0a
	.zero		1


	//   ....[16]....
        /*5804*/ 	.word	0x00010ae0
        /*5808*/ 	.word	0x000000ff
        /*580c*/ 	.word	0x00000000
        /*5810*/ 	.short	0x0101
        /*5812*/ 	.byte	0x08
	.zero		1


	//   ....[17]....
        /*5814*/ 	.word	0x00010cf0
        /*5818*/ 	.word	0x000000ff
        /*581c*/ 	.word	0x00000000
        /*5820*/ 	.short	0x0101
        /*5822*/ 	.byte	0x06
	.zero		1


	//   ....[18]....
        /*5824*/ 	.word	0x00022980
        /*5828*/ 	.word	0x0000000e
        /*582c*/ 	.word	0x00000028
        /*5830*/ 	.short	0x010a
        /*5832*/ 	.byte	0x3f
	.zero		1


	//   ....[19]....
        /*5834*/ 	.word	0x00022d80
        /*5838*/ 	.word	0x00000002
        /*583c*/ 	.word	0x00000068
        /*5840*/ 	.short	0x0101
        /*5842*/ 	.byte	0x3f
	.zero		1


	//   ....[20]....
        /*5844*/ 	.word	0x00023580
        /*5848*/ 	.word	0x00000004
        /*584c*/ 	.word	0x00000000
        /*5850*/ 	.short	0x010a
        /*5852*/ 	.byte	0x3f
	.zero		1


	//   ....[21]....
        /*5854*/ 	.word	0x00023610
        /*5858*/ 	.word	0x00000003
        /*585c*/ 	.word	0x00000000
        /*5860*/ 	.short	0x010a
        /*5862*/ 	.byte	0x3f
	.zero		1


	//   ....[22]....
        /*5864*/ 	.word	0x000236a0
        /*5868*/ 	.word	0x00000003
        /*586c*/ 	.word	0x00000000
        /*5870*/ 	.short	0x010a
        /*5872*/ 	.byte	0x3f
	.zero		1


	//   ....[23]....
        /*5874*/ 	.word	0x00023730
        /*5878*/ 	.word	0x00000003
        /*587c*/ 	.word	0x00000000
        /*5880*/ 	.short	0x010a
        /*5882*/ 	.byte	0x3f
	.zero		1


	//   ....[24]....
        /*5884*/ 	.word	0x000237c0
        /*5888*/ 	.word	0x00000003
        /*588c*/ 	.word	0x00000000
        /*5890*/ 	.short	0x010a
        /*5892*/ 	.byte	0x3f
	.zero		1


	//   ....[25]....
        /*5894*/ 	.word	0x00023820
        /*5898*/ 	.word	0x00000003
        /*589c*/ 	.word	0x00000000
        /*58a0*/ 	.short	0x010a
        /*58a2*/ 	.byte	0x3f
	.zero		1


	//   ....[26]....
        /*58a4*/ 	.word	0x00023880
        /*58a8*/ 	.word	0x00000004
        /*58ac*/ 	.word	0x00000000
        /*58b0*/ 	.short	0x010a
        /*58b2*/ 	.byte	0x3f
	.zero		1


	//   ....[27]....
        /*58b4*/ 	.word	0x00023950
        /*58b8*/ 	.word	0x0000000e
        /*58bc*/ 	.word	0x00000028
        /*58c0*/ 	.short	0x010a
        /*58c2*/ 	.byte	0x3f
	.zero		1


	//   ....[28]....
        /*58c4*/ 	.word	0x00023a20
        /*58c8*/ 	.word	0x00000004
        /*58cc*/ 	.word	0x00000000
        /*58d0*/ 	.short	0x010a
        /*58d2*/ 	.byte	0x3f
	.zero		1


	//   ....[29]....
        /*58d4*/ 	.word	0x00023a70
        /*58d8*/ 	.word	0x00000003
        /*58dc*/ 	.word	0x00000000
        /*58e0*/ 	.short	0x010a
        /*58e2*/ 	.byte	0x3f
	.zero		1


	//   ....[30]....
        /*58e4*/ 	.word	0x00023ac0
        /*58e8*/ 	.word	0x00000003
        /*58ec*/ 	.word	0x00000000
        /*58f0*/ 	.short	0x010a
        /*58f2*/ 	.byte	0x3f
	.zero		1


	//   ....[31]....
        /*58f4*/ 	.word	0x00023b10
        /*58f8*/ 	.word	0x00000003
        /*58fc*/ 	.word	0x00000000
        /*5900*/ 	.short	0x010a
        /*5902*/ 	.byte	0x3f
	.zero		1


	//----- nvinfo : EIATTR_NUM_MBARRIERS
	.align		4
.L_37:
        /*5904*/ 	.byte	0x03, 0x38
        /*5906*/ 	.short	0x000c


	//----- nvinfo : EIATTR_EXIT_INSTR_OFFSETS
	.align		4
        /*5908*/ 	.byte	0x04, 0x1c
        /*590a*/ 	.short	(.L_39 - .L_38)


	//   ....[0]....
.L_38:
        /*590c*/ 	.word	0x00000740


	//   ....[1]....
        /*5910*/ 	.word	0x000010b0


	//   ....[2]....
        /*5914*/ 	.word	0x00021f00


	//   ....[3]....
        /*5918*/ 	.word	0x00022610


	//   ....[4]....
        /*591c*/ 	.word	0x00023810


	//----- nvinfo : EIATTR_MAX_THREADS
	.align		4
.L_39:
        /*5920*/ 	.byte	0x04, 0x05
        /*5922*/ 	.short	(.L_41 - .L_40)
.L_40:
        /*5924*/ 	.word	0x00000180
        /*5928*/ 	.word	0x00000001
        /*592c*/ 	.word	0x00000001


	//----- nvinfo : EIATTR_CRS_STACK_SIZE
	.align		4
.L_41:
        /*5930*/ 	.byte	0x04, 0x1e
        /*5932*/ 	.short	(.L_43 - .L_42)
.L_42:
        /*5934*/ 	.word	0x00000000


	//----- nvinfo : EIATTR_CBANK_PARAM_SIZE
	.align		4
.L_43:
        /*5938*/ 	.byte	0x03, 0x19
        /*593a*/ 	.short	0x0470


	//----- nvinfo : EIATTR_PARAM_CBANK
	.align		4
        /*593c*/ 	.byte	0x04, 0x0a
        /*593e*/ 	.short	(.L_45 - .L_44)
	.align		4
.L_44:
        /*5940*/ 	.word	index@(.nv.constant0._ZN7cutlass13device_kernelINS_4gemm6kernel13GemmUniversalIN4cute5tupleIJiiiiEEENS1_10collective13CollectiveMmaINS1_34MainloopSm90TmaGmmaWarpSpecializedILi5ENS5_IJNS4_1CILi1EEESB_SB_EEENS1_35KernelTmaWarpSpecializedCooperativeEEENS5_IJNSA_ILi256EEESF_NSA_ILi128EEEEEENS_10bfloat16_tENS5_IJlSB_lEEESI_SJ_NS4_8TiledMMAINS4_8MMA_AtomIJNS4_4SM904GMMA28MMA_64x256x16_F32BF16BF16_SSILNSN_5MajorE0ELSP_0ELNSN_7ScaleInE1ELSQ_1EEEEEENS4_6LayoutINS5_IJNSA_ILi2EEESB_SB_EEENS5_IJSB_NSA_ILi0EEESW_EEEEENS5_IJNS4_10UnderscoreESZ_SZ_EEEEENS4_13SM90_TMA_LOADENS4_14ComposedLayoutINS4_7SwizzleILi3ELi4ELi3EEENS4_18smem_ptr_flag_bitsILi16EEENST_INS5_IJNSA_ILi8EEENSA_ILi64EEEEEENS5_IJS19_SB_EEEEEEEvNS4_8identityES12_S1D_vS1E_EENS_8epilogue10collective6detail29Sm90TmaWarpSpecializedAdapterINS1H_15DefaultEpilogueISI_SJ_SJ_NS1G_6thread17LinearCombinationISI_Li1EffLNS1L_9ScaleType4KindE0ELNS_15FloatRoundStyleE2ESI_EENS1_15EpilogueDefaultEEEEEvvEEEEvNT_6ParamsE)
        /*5944*/ 	.short	0x0210
        /*5946*/ 	.short	0x0470


	//----- nvinfo : EIATTR_SW_WAR
	.align		4
.L_45:
        /*5948*/ 	.byte	0x04, 0x36
        /*594a*/ 	.short	(.L_47 - .L_46)
.L_46:
        /*594c*/ 	.word	0x00000008
.L_47:


//--------------------- .nv.callgraph             --------------------------
	.section	.nv.callgraph,"",@"SHT_CUDA_CALLGRAPH"
	.align	4
	.sectionentsize	8
	.align		4
        /*0000*/ 	.word	0x00000000
	.align		4
        /*0004*/ 	.word	0xffffffff
	.align		4
        /*0008*/ 	.word	index@(_ZN7cutlass13device_kernelINS_4gemm6kernel13GemmUniversalIN4cute5tupleIJiiiiEEENS1_10collective13CollectiveMmaINS1_34MainloopSm90TmaGmmaWarpSpecializedILi5ENS5_IJNS4_1CILi1EEESB_SB_EEENS1_35KernelTmaWarpSpecializedCooperativeEEENS5_IJNSA_ILi256EEESF_NSA_ILi128EEEEEENS_10bfloat16_tENS5_IJlSB_lEEESI_SJ_NS4_8TiledMMAINS4_8MMA_AtomIJNS4_4SM904GMMA28MMA_64x256x16_F32BF16BF16_SSILNSN_5MajorE0ELSP_0ELNSN_7ScaleInE1ELSQ_1EEEEEENS4_6LayoutINS5_IJNSA_ILi2EEESB_SB_EEENS5_IJSB_NSA_ILi0EEESW_EEEEENS5_IJNS4_10UnderscoreESZ_SZ_EEEEENS4_13SM90_TMA_LOADENS4_14ComposedLayoutINS4_7SwizzleILi3ELi4ELi3EEENS4_18smem_ptr_flag_bitsILi16EEENST_INS5_IJNSA_ILi8EEENSA_ILi64EEEEEENS5_IJS19_SB_EEEEEEEvNS4_8identityES12_S1D_vS1E_EENS_8epilogue10collective6detail29Sm90TmaWarpSpecializedAdapterINS1H_15DefaultEpilogueISI_SJ_SJ_NS1G_6thread17LinearCombinationISI_Li1EffLNS1L_9ScaleType4KindE0ELNS_15FloatRoundStyleE2ESI_EENS1_15EpilogueDefaultEEEEEvvEEEEvNT_6ParamsE)
	.align		4
        /*000c*/ 	.word	index@(__assertfail)
	.align		4
        /*0010*/ 	.word	0x00000000
	.align		4
        /*0014*/ 	.word	0xfffffffe
	.align		4
        /*0018*/ 	.word	0x00000000
	.align		4
        /*001c*/ 	.word	0xfffffffd
	.align		4
        /*0020*/ 	.word	0x00000000
	.align		4
        /*0024*/ 	.word	0xfffffffc


//--------------------- .nv.constant4             --------------------------
	.section	.nv.constant4,"a",@progbits
	.align	8
	.align		8
.nv.constant4:
        /*0000*/ 	.dword	__assertfail
	.align		8
        /*0008*/ 	.dword	__unnamed_1
	.align		8
        /*0010*/ 	.dword	_ZN40_INTERNAL_12055ec1_4_k_cu_4fd4c3bf_235774cuda3std3__45__cpo5beginE
	.align		8
        /*0018*/ 	.dword	_ZN40_INTERNAL_12055ec1_4_k_cu_4fd4c3bf_235774cuda3std3__45__cpo3endE
	.align		8
        /*0020*/ 	.dword	_ZN40_INTERNAL_12055ec1_4_k_cu_4fd4c3bf_235774cuda3std3__45__cpo6cbeginE
	.align		8
        /*0028*/ 	.dword	_ZN40_INTERNAL_12055ec1_4_k_cu_4fd4c3bf_235774cuda3std3__45__cpo4cendE
	.align		8
        /*0030*/ 	.dword	_ZN40_INTERNAL_12055ec1_4_k_cu_4fd4c3bf_235774cuda3std3__442_GLOBAL__N__12055ec1_4_k_cu_4fd4c3bf_235776ignoreE
	.align		8
        /*0038*/ 	.dword	_ZN40_INTERNAL_12055ec1_4_k_cu_4fd4c3bf_235774cuda3std3__419piecewise_constructE
	.align		8
        /*0040*/ 	.dword	_ZN40_INTERNAL_12055ec1_4_k_cu_4fd4c3bf_235774cuda3std3__48in_placeE
	.align		8
        /*0048*/ 	.dword	_ZN40_INTERNAL_12055ec1_4_k_cu_4fd4c3bf_235774cuda3std6ranges3__45__cpo4swapE
	.align		8
        /*0050*/ 	.dword	_ZN40_INTERNAL_12055ec1_4_k_cu_4fd4c3bf_235774cuda3std6ranges3__45__cpo9iter_moveE
	.align		8
        /*0058*/ 	.dword	_ZN40_INTERNAL_12055ec1_4_k_cu_4fd4c3bf_235774cute7productE
	.align		8
        /*0060*/ 	.dword	_ZN40_INTERNAL_12055ec1_4_k_cu_4fd4c3bf_235774cute1_E
	.align		8
        /*0068*/ 	.dword	$str$22
	.align		8
        /*0070*/ 	.dword	$str$23


//--------------------- .text._ZN7cutlass13device_kernelINS_4gemm6kernel13GemmUniversalIN4cute5tupleIJiiiiEEENS1_10collective13CollectiveMmaINS1_34MainloopSm90TmaGmmaWarpSpecializedILi5ENS5_IJNS4_1CILi1EEESB_SB_EEENS1_35KernelTmaWarpSpecializedCooperativeEEENS5_IJNSA_ILi256EEESF_NSA_ILi128EEEEEENS_10bfloat16_tENS5_IJlSB_lEEESI_SJ_NS4_8TiledMMAINS4_8MMA_AtomIJNS4_4SM904GMMA28MMA_64x256x16_F32BF16BF16_SSILNSN_5MajorE0ELSP_0ELNSN_7ScaleInE1ELSQ_1EEEEEENS4_6LayoutINS5_IJNSA_ILi2EEESB_SB_EEENS5_IJSB_NSA_ILi0EEESW_EEEEENS5_IJNS4_10UnderscoreESZ_SZ_EEEEENS4_13SM90_TMA_LOADENS4_14ComposedLayoutINS4_7SwizzleILi3ELi4ELi3EEENS4_18smem_ptr_flag_bitsILi16EEENST_INS5_IJNSA_ILi8EEENSA_ILi64EEEEEENS5_IJS19_SB_EEEEEEEvNS4_8identityES12_S1D_vS1E_EENS_8epilogue10collective6detail29Sm90TmaWarpSpecializedAdapterINS1H_15DefaultEpilogueISI_SJ_SJ_NS1G_6thread17LinearCombinationISI_Li1EffLNS1L_9ScaleType4KindE0ELNS_15FloatRoundStyleE2ESI_EENS1_15EpilogueDefaultEEEEEvvEEEEvNT_6ParamsE --------------------------
	.section	.text._ZN7cutlass13device_kernelINS_4gemm6kernel13GemmUniversalIN4cute5tupleIJiiiiEEENS1_10collective13CollectiveMmaINS1_34MainloopSm90TmaGmmaWarpSpecializedILi5ENS5_IJNS4_1CILi1EEESB_SB_EEENS1_35KernelTmaWarpSpecializedCooperativeEEENS5_IJNSA_ILi256EEESF_NSA_ILi128EEEEEENS_10bfloat16_tENS5_IJlSB_lEEESI_SJ_NS4_8TiledMMAINS4_8MMA_AtomIJNS4_4SM904GMMA28MMA_64x256x16_F32BF16BF16_SSILNSN_5MajorE0ELSP_0ELNSN_7ScaleInE1ELSQ_1EEEEEENS4_6LayoutINS5_IJNSA_ILi2EEESB_SB_EEENS5_IJSB_NSA_ILi0EEESW_EEEEENS5_IJNS4_10UnderscoreESZ_SZ_EEEEENS4_13SM90_TMA_LOADENS4_14ComposedLayoutINS4_7SwizzleILi3ELi4ELi3EEENS4_18smem_ptr_flag_bitsILi16EEENST_INS5_IJNSA_ILi8EEENSA_ILi64EEEEEENS5_IJS19_SB_EEEEEEEvNS4_8identityES12_S1D_vS1E_EENS_8epilogue10collective6detail29Sm90TmaWarpSpecializedAdapterINS1H_15DefaultEpilogueISI_SJ_SJ_NS1G_6thread17LinearCombinationISI_Li1EffLNS1L_9ScaleType4KindE0ELNS_15FloatRoundStyleE2ESI_EENS1_15EpilogueDefaultEEEEEvvEEEEvNT_6ParamsE,"ax",@progbits
	.align	128
.text._ZN7cutlass13device_kernelINS_4gemm6kernel13GemmUniversalIN4cute5tupleIJiiiiEEENS1_10collective13CollectiveMmaINS1_34MainloopSm90TmaGmmaWarpSpecializedILi5ENS5_IJNS4_1CILi1EEESB_SB_EEENS1_35KernelTmaWarpSpecializedCooperativeEEENS5_IJNSA_ILi256EEESF_NSA_ILi128EEEEEENS_10bfloat16_tENS5_IJlSB_lEEESI_SJ_NS4_8TiledMMAINS4_8MMA_AtomIJNS4_4SM904GMMA28MMA_64x256x16_F32BF16BF16_SSILNSN_5MajorE0ELSP_0ELNSN_7ScaleInE1ELSQ_1EEEEEENS4_6LayoutINS5_IJNSA_ILi2EEESB_SB_EEENS5_IJSB_NSA_ILi0EEESW_EEEEENS5_IJNS4_10UnderscoreESZ_SZ_EEEEENS4_13SM90_TMA_LOADENS4_14ComposedLayoutINS4_7SwizzleILi3ELi4ELi3EEENS4_18smem_ptr_flag_bitsILi16EEENST_INS5_IJNSA_ILi8EEENSA_ILi64EEEEEENS5_IJS19_SB_EEEEEEEvNS4_8identityES12_S1D_vS1E_EENS_8epilogue10collective6detail29Sm90TmaWarpSpecializedAdapterINS1H_15DefaultEpilogueISI_SJ_SJ_NS1G_6thread17LinearCombinationISI_Li1EffLNS1L_9ScaleType4KindE0ELNS_15FloatRoundStyleE2ESI_EENS1_15EpilogueDefaultEEEEEvvEEEEvNT_6ParamsE:
        .type           _ZN7cutlass13device_kernelINS_4gemm6kernel13GemmUniversalIN4cute5tupleIJiiiiEEENS1_10collective13CollectiveMmaINS1_34MainloopSm90TmaGmmaWarpSpecializedILi5ENS5_IJNS4_1CILi1EEESB_SB_EEENS1_35KernelTmaWarpSpecializedCooperativeEEENS5_IJNSA_ILi256EEESF_NSA_ILi128EEEEEENS_10bfloat16_tENS5_IJlSB_lEEESI_SJ_NS4_8TiledMMAINS4_8MMA_AtomIJNS4_4SM904GMMA28MMA_64x256x16_F32BF16BF16_SSILNSN_5MajorE0ELSP_0ELNSN_7ScaleInE1ELSQ_1EEEEEENS4_6LayoutINS5_IJNSA_ILi2EEESB_SB_EEENS5_IJSB_NSA_ILi0EEESW_EEEEENS5_IJNS4_10UnderscoreESZ_SZ_EEEEENS4_13SM90_TMA_LOADENS4_14ComposedLayoutINS4_7SwizzleILi3ELi4ELi3EEENS4_18smem_ptr_flag_bitsILi16EEENST_INS5_IJNSA_ILi8EEENSA_ILi64EEEEEENS5_IJS19_SB_EEEEEEEvNS4_8identityES12_S1D_vS1E_EENS_8epilogue10collective6detail29Sm90TmaWarpSpecializedAdapterINS1H_15DefaultEpilogueISI_SJ_SJ_NS1G_6thread17LinearCombinationISI_Li1EffLNS1L_9ScaleType4KindE0ELNS_15FloatRoundStyleE2ESI_EENS1_15EpilogueDefaultEEEEEvvEEEEvNT_6ParamsE,@function
        .size           _ZN7cutlass13device_kernelINS_4gemm6kernel13GemmUniversalIN4cute5tupleIJiiiiEEENS1_10collective13CollectiveMmaINS1_34MainloopSm90TmaGmmaWarpSpecializedILi5ENS5_IJNS4_1CILi1EEESB_SB_EEENS1_35KernelTmaWarpSpecializedCooperativeEEENS5_IJNSA_ILi256EEESF_NSA_ILi128EEEEEENS_10bfloat16_tENS5_IJlSB_lEEESI_SJ_NS4_8TiledMMAINS4_8MMA_AtomIJNS4_4SM904GMMA28MMA_64x256x16_F32BF16BF16_SSILNSN_5MajorE0ELSP_0ELNSN_7ScaleInE1ELSQ_1EEEEEENS4_6LayoutINS5_IJNSA_ILi2EEESB_SB_EEENS5_IJSB_NSA_ILi0EEESW_EEEEENS5_IJNS4_10UnderscoreESZ_SZ_EEEEENS4_13SM90_TMA_LOADENS4_14ComposedLayoutINS4_7SwizzleILi3ELi4ELi3EEENS4_18smem_ptr_flag_bitsILi16EEENST_INS5_IJNSA_ILi8EEENSA_ILi64EEEEEENS5_IJS19_SB_EEEEEEEvNS4_8identityES12_S1D_vS1E_EENS_8epilogue10collective6detail29Sm90TmaWarpSpecializedAdapterINS1H_15DefaultEpilogueISI_SJ_SJ_NS1G_6thread17LinearCombinationISI_Li1EffLNS1L_9ScaleType4KindE0ELNS_15FloatRoundStyleE2ESI_EENS1_15EpilogueDefaultEEEEEvvEEEEvNT_6ParamsE,(.L_x_578 - _ZN7cutlass13device_kernelINS_4gemm6kernel13GemmUniversalIN4cute5tupleIJiiiiEEENS1_10collective13CollectiveMmaINS1_34MainloopSm90TmaGmmaWarpSpecializedILi5ENS5_IJNS4_1CILi1EEESB_SB_EEENS1_35KernelTmaWarpSpecializedCooperativeEEENS5_IJNSA_ILi256EEESF_NSA_ILi128EEEEEENS_10bfloat16_tENS5_IJlSB_lEEESI_SJ_NS4_8TiledMMAINS4_8MMA_AtomIJNS4_4SM904GMMA28MMA_64x256x16_F32BF16BF16_SSILNSN_5MajorE0ELSP_0ELNSN_7ScaleInE1ELSQ_1EEEEEENS4_6LayoutINS5_IJNSA_ILi2EEESB_SB_EEENS5_IJSB_NSA_ILi0EEESW_EEEEENS5_IJNS4_10UnderscoreESZ_SZ_EEEEENS4_13SM90_TMA_LOADENS4_14ComposedLayoutINS4_7SwizzleILi3ELi4ELi3EEENS4_18smem_ptr_flag_bitsILi16EEENST_INS5_IJNSA_ILi8EEENSA_ILi64EEEEEENS5_IJS19_SB_EEEEEEEvNS4_8identityES12_S1D_vS1E_EENS_8epilogue10collective6detail29Sm90TmaWarpSpecializedAdapterINS1H_15DefaultEpilogueISI_SJ_SJ_NS1G_6thread17LinearCombinationISI_Li1EffLNS1L_9ScaleType4KindE0ELNS_15FloatRoundStyleE2ESI_EENS1_15EpilogueDefaultEEEEEvvEEEEvNT_6ParamsE)
        .other          _ZN7cutlass13device_kernelINS_4gemm6kernel13GemmUniversalIN4cute5tupleIJiiiiEEENS1_10collective13CollectiveMmaINS1_34MainloopSm90TmaGmmaWarpSpecializedILi5ENS5_IJNS4_1CILi1EEESB_SB_EEENS1_35KernelTmaWarpSpecializedCooperativeEEENS5_IJNSA_ILi256EEESF_NSA_ILi128EEEEEENS_10bfloat16_tENS5_IJlSB_lEEESI_SJ_NS4_8TiledMMAINS4_8MMA_AtomIJNS4_4SM904GMMA28MMA_64x256x16_F32BF16BF16_SSILNSN_5MajorE0ELSP_0ELNSN_7ScaleInE1ELSQ_1EEEEEENS4_6LayoutINS5_IJNSA_ILi2EEESB_SB_EEENS5_IJSB_NSA_ILi0EEESW_EEEEENS5_IJNS4_10UnderscoreESZ_SZ_EEEEENS4_13SM90_TMA_LOADENS4_14ComposedLayoutINS4_7SwizzleILi3ELi4ELi3EEENS4_18smem_ptr_flag_bitsILi16EEENST_INS5_IJNSA_ILi8EEENSA_ILi64EEEEEENS5_IJS19_SB_EEEEEEEvNS4_8identityES12_S1D_vS1E_EENS_8epilogue10collective6detail29Sm90TmaWarpSpecializedAdapterINS1H_15DefaultEpilogueISI_SJ_SJ_NS1G_6thread17LinearCombinationISI_Li1EffLNS1L_9ScaleType4KindE0ELNS_15FloatRoundStyleE2ESI_EENS1_15EpilogueDefaultEEEEEvvEEEEvNT_6ParamsE,@"STO_CUDA_ENTRY STV_DEFAULT"
_ZN7cutlass13device_kernelINS_4gemm6kernel13GemmUniversalIN4cute5tupleIJiiiiEEENS1_10collective13CollectiveMmaINS1_34MainloopSm90TmaGmmaWarpSpecializedILi5ENS5_IJNS4_1CILi1EEESB_SB_EEENS1_35KernelTmaWarpSpecializedCooperativeEEENS5_IJNSA_ILi256EEESF_NSA_ILi128EEEEEENS_10bfloat16_tENS5_IJlSB_lEEESI_SJ_NS4_8TiledMMAINS4_8MMA_AtomIJNS4_4SM904GMMA28MMA_64x256x16_F32BF16BF16_SSILNSN_5MajorE0ELSP_0ELNSN_7ScaleInE1ELSQ_1EEEEEENS4_6LayoutINS5_IJNSA_ILi2EEESB_SB_EEENS5_IJSB_NSA_ILi0EEESW_EEEEENS5_IJNS4_10UnderscoreESZ_SZ_EEEEENS4_13SM90_TMA_LOADENS4_14ComposedLayoutINS4_7SwizzleILi3ELi4ELi3EEENS4_18smem_ptr_flag_bitsILi16EEENST_INS5_IJNSA_ILi8EEENSA_ILi64EEEEEENS5_IJS19_SB_EEEEEEEvNS4_8identityES12_S1D_vS1E_EENS_8epilogue10collective6detail29Sm90TmaWarpSpecializedAdapterINS1H_15DefaultEpilogueISI_SJ_SJ_NS1G_6thread17LinearCombinationISI_Li1EffLNS1L_9ScaleType4KindE0ELNS_15FloatRoundStyleE2ESI_EENS1_15EpilogueDefaultEEEEEvvEEEEvNT_6ParamsE:
[----:B------:R-:W0:Y:S02]  /*0000*/  LDC R1, c[0x0][0x28] ;  /* 0x00000a00ff017b82 */ /* 0x000e240000000800 */
[----:B0-----:R-:W-:Y:S01]  /*0010*/  VIADD R1, R1, 0xfffff310 ;  /* 0xfffff31001017836 */ /* 0x001fe20000000000 */
[----:B------:R-:W0:Y:S01]  /*0020*/  S2R R2, SR_TID.X ;  /* 0x0000000000027919 */ /* 0x000e220000002100 */
[----:B------:R-:W-:Y:S01]  /*0030*/  ELECT P0, URZ, PT ;  /* 0x00000000003f782f */ /* 0x000fe20003800000 */
[----:B------:R-:W-:Y:S01]  /*0040*/  BSSY B0, `(.L_x_0) ;  /* 0x0000015000007945 */ /* 0x000fe20003800000 */
[--C-:B0-----:R-:W-:Y:S02]  /*0050*/  SHF.R.U32.HI R0, RZ, 0x5, R2.reuse ;  /* 0x00000005ff007819 */ /* 0x101fe40000011602 */
[----:B------:R-:W-:-:S03]  /*0060*/  SHF.R.U32.HI R160, RZ, 0x7, R2 ;  /* 0x00000007ffa07819 */ /* 0x000fc60000011602 */
[----:B------:R-:W0:Y:S04]  /*0070*/  SHFL.IDX PT, R3, R0, RZ, 0x1f ;  /* 0x00001fff00037589 */ /* 0x000e2800000e0000 */
[----:B------:R-:W1:Y:S01]  /*0080*/  SHFL.IDX PT, R2, R160, RZ, 0x1f ;  /* 0x00001fffa0027589 */ /* 0x000e6200000e0000 */
[----:B0-----:R-:W-:Y:S02]  /*0090*/  R2UR UR10, R3 ;  /* 0x00000000030a72ca */ /* 0x001fe400000e0000 */
[----:B-1----:R-:W-:-:S11]  /*00a0*/  R2UR UR5, R2 ;  /* 0x00000000020572ca */ /* 0x002fd600000e0000 */
[----:B------:R-:W-:Y:S02]  /*00b0*/  USHF.R.S32.HI UR4, URZ, 0x1f, UR10 ;  /* 0x0000001f3f047899 */ /* 0x000fe4000801140a */
[----:B------:R-:W-:Y:S02]  /*00c0*/  ISETP.NE.OR P0, PT, RZ, UR10, !P0 ;  /* 0x0000000aff007c0c */ /* 0x000fe4000c705670 */
[----:B------:R-:W-:-:S04]  /*00d0*/  ULEA.HI UR4, UR4, UR10, URZ, 0x2 ;  /* 0x0000000a04047291 */ /* 0x000fc8000f8f103f */
[----:B------:R-:W-:-:S04]  /*00e0*/  ULOP3.LUT UR4, UR4, 0xfffffffc, URZ, 0xc0, !UPT ;  /* 0xfffffffc04047892 */ /* 0x000fc8000f8ec03f */
[----:B------:R-:W-:-:S03]  /*00f0*/  UIADD3 UR10, UR10, -UR4, URZ ;  /* 0x800000040a0a7290 */ /* 0x000fc6000fffe03f */
[----:B------:R-:W-:Y:S09]  /*0100*/  @P0 BRA `(.L_x_1) ;  /* 0x0000000000200947 */ /* 0x000ff20003800000 */
[----:B------:R-:W-:Y:S02]  /*0110*/  ULDC.64 UR6, c[0x0][0x198] ;  /* 0x0000660000067ab9 */ /* 0x000fe40000000a00 */
[----:B------:R-:W-:Y:S02]  /*0120*/  UIADD3 UR8, UP0, UR6, 0xf0, URZ ;  /* 0x000000f006087890 */ /* 0x000fe4000ff1e03f */
[----:B------:R-:W-:Y:S02]  /*0130*/  UIADD3 UR6, UP1, UR6, 0x1f0, URZ ;  /* 0x000001f006067890 */ /* 0x000fe4000ff3e03f */
[----:B------:R-:W-:Y:S02]  /*0140*/  UIADD3.X UR9, URZ, UR7, URZ, UP0, !UPT ;  /* 0x000000073f097290 */ /* 0x000fe400087fe43f */
[----:B------:R-:W-:-:S07]  /*0150*/  UIADD3.X UR7, URZ, UR7, URZ, UP1, !UPT ;  /* 0x000000073f077290 */ /* 0x000fce0008ffe43f */
[----:B------:R0:W-:Y:S02]  /*0160*/  UTMACCTL.PF [UR8] ;  /* 0x00000000080079b9 */ /* 0x0001e40008040000 */
[----:B------:R0:W-:Y:S02]  /*0170*/  UTMACCTL.PF [UR6] ;  /* 0x00000000060079b9 */ /* 0x0001e40008040000 */
[----:B0-----:R-:W-:Y:S01]  /*0180*/  NOP ;  /* 0x0000000000007918 */ /* 0x001fe20000000000 */
.L_x_1:
[----:B------:R-:W-:Y:S05]  /*0190*/  BSYNC B0 ;  /* 0x0000000000007941 */ /* 0x000fea0003800000 */
.L_x_0:
[----:B------:R-:W0:Y:S01]  /*01a0*/  SHFL.IDX PT, R2, R0, RZ, 0x1f ;  /* 0x00001fff00027589 */ /* 0x000e2200000e0000 */
[----:B------:R-:W-:Y:S01]  /*01b0*/  UISETP.NE.AND UP0, UPT, UR10, 0x3, UPT ;  /* 0x000000030a00788c */ /* 0x000fe2000bf05270 */
[----:B------:R-:W-:Y:S01]  /*01c0*/  ISETP.NE.AND P1, PT, RZ, UR5, PT ;  /* 0x00000005ff007c0c */ /* 0x000fe2000bf25270 */
[----:B------:R-:W-:Y:S02]  /*01d0*/  UIADD3 UR18, UR5, -0x1, URZ ;  /* 0xffffffff05127890 */ /* 0x000fe4000fffe03f */
[----:B------:R-:W-:Y:S02]  /*01e0*/  UISETP.EQ.OR UP0, UPT, UR10, URZ, !UP0 ;  /* 0x0000003f0a00728c */ /* 0x000fe4000c702670 */
[----:B------:R-:W-:Y:S02]  /*01f0*/  UISETP.GE.U32.AND UP1, UPT, UR18, 0x2, UPT ;  /* 0x000000021200788c */ /* 0x000fe4000bf26070 */
[----:B------:R-:W-:-:S04]  /*0200*/  UISETP.EQ.AND UP0, UPT, UR5, URZ, UP0 ;  /* 0x0000003f0500728c */ /* 0x000fc80008702270 */
[----:B------:R-:W-:-:S04]  /*0210*/  USEL UR38, URZ, 0x1, !UP0 ;  /* 0x000000013f267887 */ /* 0x000fc8000c000000 */
[----:B------:R-:W-:Y:S01]  /*0220*/  USEL UR38, UR38, 0x2, UP1 ;  /* 0x0000000226267887 */ /* 0x000fe20008800000 */
[----:B0-----:R-:W-:-:S13]  /*0230*/  ISETP.NE.AND P0, PT, R2, RZ, PT ;  /* 0x000000ff0200720c */ /* 0x001fda0003f05270 */
[----:B------:R-:W-:Y:S05]  /*0240*/  @P0 BRA `(.L_x_2) ;  /* 0x0000000000600947 */ /* 0x000fea0003800000 */
[----:B------:R-:W0:Y:S01]  /*0250*/  S2UR UR8, SR_CgaCtaId ;  /* 0x00000000000879c3 */ /* 0x000e220000008800 */
[----:B------:R-:W-:Y:S01]  /*0260*/  UMOV UR4, 0x400 ;  /* 0x0000040000047882 */ /* 0x000fe20000000000 */
[----:B------:R-:W-:Y:S01]  /*0270*/  UMOV UR5, 0x1 ;  /* 0x0000000100057882 */ /* 0x000fe20000000000 */
[----:B------:R-:W-:Y:S01]  /*0280*/  UMOV UR6, 0x100 ;  /* 0x0000010000067882 */ /* 0x000fe20000000000 */
[----:B------:R-:W-:Y:S01]  /*0290*/  ELECT P0, URZ, PT ;  /* 0x00000000003f782f */ /* 0x000fe20003800000 */
[----:B------:R-:W-:-:S04]  /*02a0*/  UIADD3 UR6, -UR6, 0x100000, URZ ;  /* 0x0010000006067890 */ /* 0x000fc8000fffe13f */
[----:B------:R-:W-:Y:S02]  /*02b0*/  USHF.L.U32 UR7, UR6, 0xb, URZ ;  /* 0x0000000b06077899 */ /* 0x000fe4000800063f */
[----:B------:R-:W-:Y:S02]  /*02c0*/  USHF.L.U32 UR6, UR6, 0x1, URZ ;  /* 0x0000000106067899 */ /* 0x000fe4000800063f */
[----:B0-----:R-:W-:Y:S02]  /*02d0*/  ULEA UR8, UR8, UR4, 0x18 ;  /* 0x0000000408087291 */ /* 0x001fe4000f8ec03f */
[----:B------:R-:W-:-:S04]  /*02e0*/  UIADD3 UR4, -UR5, 0x100000, URZ ;  /* 0x0010000005047890 */ /* 0x000fc8000fffe13f */
[----:B------:R-:W-:Y:S02]  /*02f0*/  USHF.L.U32 UR5, UR4, 0xb, URZ ;  /* 0x0000000b04057899 */ /* 0x000fe4000800063f */
[----:B------:R-:W-:Y:S01]  /*0300*/  USHF.L.U32 UR4, UR4, 0x1, URZ ;  /* 0x0000000104047899 */ /* 0x000fe2000800063f */
[----:B------:R-:W0:Y:S11]  /*0310*/  FENCE.VIEW.ASYNC.S ;  /* 0x00000000000073c6 */ /* 0x000e360000000000 */
[----:B0-----:R0:W1:Y:S01]  /*0320*/  SYNCS.EXCH.64 URZ, [UR8], UR4 ;  /* 0x00000004083f75b2 */ /* 0x0010620008000100 */
[----:B------:R0:W2:Y:S01]  /*0330*/  SYNCS.EXCH.64 URZ, [UR8+0x28], UR6 ;  /* 0x00002806083f75b2 */ /* 0x0000a20008000100 */
[----:B------:R0:W3:Y:S01]  /*0340*/  SYNCS.EXCH.64 URZ, [UR8+0x8], UR4 ;  /* 0x00000804083f75b2 */ /* 0x0000e20008000100 */
[----:B------:R0:W4:Y:S01]  /*0350*/  SYNCS.EXCH.64 URZ, [UR8+0x30], UR6 ;  /* 0x00003006083f75b2 */ /* 0x0001220008000100 */
[----:B------:R0:W0:Y:S01]  /*0360*/  SYNCS.EXCH.64 URZ, [UR8+0x10], UR4 ;  /* 0x00001004083f75b2 */ /* 0x0000220008000100 */
[----:B------:R0:W0:Y:S01]  /*0370*/  SYNCS.EXCH.64 URZ, [UR8+0x38], UR6 ;  /* 0x00003806083f75b2 */ /* 0x0000220008000100 */
[----:B------:R0:W0:Y:S01]  /*0380*/  SYNCS.EXCH.64 URZ, [UR8+0x18], UR4 ;  /* 0x00001804083f75b2 */ /* 0x0000220008000100 */
[----:B------:R0:W0:Y:S01]  /*0390*/  SYNCS.EXCH.64 URZ, [UR8+0x40], UR6 ;  /* 0x00004006083f75b2 */ /* 0x0000220008000100 */
[----:B------:R0:W0:Y:S01]  /*03a0*/  SYNCS.EXCH.64 URZ, [UR8+0x20], UR4 ;  /* 0x00002004083f75b2 */ /* 0x0000220008000100 */
[----:B------:R0:W0:Y:S01]  /*03b0*/  SYNCS.EXCH.64 URZ, [UR8+0x48], UR6 ;  /* 0x00004806083f75b2 */ /* 0x0000220008000100 */
[----:B------:R-:W-:Y:S01]  /*03c0*/  NOP ;  /* 0x0000000000007918 */ /* 0x000fe20000000000 */
.L_x_2:
[----:B------:R-:W5:Y:S01]  /*03d0*/  SHFL.IDX PT, R0, R0, RZ, 0x1f ;  /* 0x00001fff00007589 */ /* 0x000f6200000e0000 */
[----:B------:R-:W-:Y:S01]  /*03e0*/  ELECT P0, URZ, PT ;  /* 0x00000000003f782f */ /* 0x000fe20003800000 */
[----:B------:R-:W1:Y:S01]  /*03f0*/  S2UR UR17, SR_CTAID.Y ;  /* 0x00000000001179c3 */ /* 0x000e620000002600 */
[----:B0-----:R-:W-:Y:S01]  /*0400*/  ULDC UR5, c[0x0][0x65c] ;  /* 0x0001970000057ab9 */ /* 0x001fe20000000800 */
[----:B------:R-:W-:Y:S01]  /*0410*/  UMOV UR12, 0x20 ;  /* 0x00000020000c7882 */ /* 0x000fe20000000000 */
[----:B------:R-:W-:Y:S01]  /*0420*/  UISETP.NE.AND UP2, UPT, UR5, 0x1, UPT ;  /* 0x000000010500788c */ /* 0x000fe2000bf45270 */
[----:B------:R-:W-:Y:S01]  /*0430*/  NOP ;  /* 0x0000000000007918 */ /* 0x000fe20000000000 */
[----:B------:R-:W-:Y:S02]  /*0440*/  NOP ;  /* 0x0000000000007918 */ /* 0x000fe40000000000 */
[----:B------:R-:W-:Y:S01]  /*0450*/  UP2UR UR39, UPR, URZ, 0x4 ;  /* 0x000000043f277883 */ /* 0x000fe20008000000 */
[----:B------:R-:W0:Y:S01]  /*0460*/  S2UR UR4, SR_CTAID.X ;  /* 0x00000000000479c3 */ /* 0x000e220000002500 */
[----:B------:R-:W-:-:S02]  /*0470*/  PLOP3.LUT P2, PT, PT, PT, UP2, 0x80, 0x0 ;  /* 0x000000000000781c */ /* 0x000fc40003f4f028 */
[----:B------:R-:W-:Y:S02]  /*0480*/  PLOP3.LUT P4, PT, PT, PT, UP2, 0x80, 0x0 ;  /* 0x000000000000781c */ /* 0x000fe40003f8f028 */
[----:B------:R-:W-:Y:S01]  /*0490*/  PLOP3.LUT P3, PT, PT, PT, UP2, 0x80, 0x0 ;  /* 0x000000000000781c */ /* 0x000fe20003f6f028 */
[----:B------:R-:W-:Y:S01]  /*04a0*/  @UP2 ULDC UR14, c[0x0][0x10] ;  /* 0x00000400000e2ab9 */ /* 0x000fe20000000800 */
[----:B------:R-:W-:Y:S01]  /*04b0*/  @UP2 UMOV UR9, URZ ;  /* 0x0000003f00092c82 */ /* 0x000fe20008000000 */
[----:B------:R-:W-:Y:S01]  /*04c0*/  @!UP2 ULDC UR11, c[0x0][0xc] ;  /* 0x00000300000baab9 */ /* 0x000fe20000000800 */
[----:B-----5:R-:W-:Y:S01]  /*04d0*/  ISETP.NE.OR P0, PT, R0, RZ, !P0 ;  /* 0x000000ff0000720c */ /* 0x020fe20004705670 */
[----:B-1----:R-:W-:Y:S02]  /*04e0*/  @UP2 UMOV UR7, UR17 ;  /* 0x0000001100072c82 */ /* 0x002fe40008000000 */
[----:B------:R-:W-:Y:S01]  /*04f0*/  @UP2 UMOV UR8, UR7 ;  /* 0x0000000700082c82 */ /* 0x000fe20008000000 */
[----:B------:R-:W-:Y:S01]  /*0500*/  @!UP2 UMOV UR7, UR17 ;  /* 0x000000110007ac82 */ /* 0x000fe20008000000 */
[----:B0-----:R-:W-:-:S08]  /*0510*/  @UP2 UIMAD.WIDE.U32 UR14, UR4, UR14, UR8 ;  /* 0x0000000e040e22a5 */ /* 0x001fd0000f8e0008 */
[----:B------:R-:W-:Y:S01]  /*0520*/  VOTEU.ALL UP0, P0 ;  /* 0x00000000003f7886 */ /* 0x000fe20000000000 */
[----:B------:R-:W-:Y:S01]  /*0530*/  VOTEU.ALL UP1, P0 ;  /* 0x00000000003f7886 */ /* 0x000fe20000020000 */
[----:B------:R-:W-:-:S03]  /*0540*/  IMAD.U32 R2, RZ, RZ, UR14 ;  /* 0x0000000eff027e24 */ /* 0x000fc6000f8e00ff */
[----:B------:R-:W0:Y:S01]  /*0550*/  @!UP0 S2UR UR6, SR_CgaCtaId ;  /* 0x00000000000689c3 */ /* 0x000e220000008800 */
[----:B------:R-:W-:Y:S01]  /*0560*/  @!UP0 UMOV UR5, 0x400 ;  /* 0x0000040000058882 */ /* 0x000fe20000000000 */
[----:B------:R-:W-:-:S04]  /*0570*/  @!UP0 UIADD3 UR12, -UR12, 0x100000, URZ ;  /* 0x001000000c0c8890 */ /* 0x000fc8000fffe13f */
[----:B------:R-:W-:Y:S02]  /*0580*/  @!UP0 USHF.L.U32 UR13, UR12, 0xb, URZ ;  /* 0x0000000b0c0d8899 */ /* 0x000fe4000800063f */
[----:B------:R-:W-:Y:S01]  /*0590*/  @!UP0 USHF.L.U32 UR12, UR12, 0x1, URZ ;  /* 0x000000010c0c8899 */ /* 0x000fe2000800063f */
[----:B------:R-:W-:Y:S01]  /*05a0*/  IMAD.U32 R3, RZ, RZ, UR15 ;  /* 0x0000000fff037e24 */ /* 0x000fe2000f8e00ff */
[----:B0-----:R-:W-:Y:S01]  /*05b0*/  @!UP0 ULEA UR16, UR6, UR5, 0x18 ;  /* 0x0000000506108291 */ /* 0x001fe2000f8ec03f */
[----:B------:R-:W-:Y:S01]  /*05c0*/  VOTEU.ALL UP0, P0 ;  /* 0x00000000003f7886 */ /* 0x000fe20000000000 */
[----:B------:R-:W-:Y:S01]  /*05d0*/  PLOP3.LUT P0, PT, PT, PT, UP2, 0x80, 0x0 ;  /* 0x000000000000781c */ /* 0x000fe20003f0f028 */
[----:B------:R-:W-:Y:S01]  /*05e0*/  UMOV UR5, URZ ;  /* 0x0000003f00057c82 */ /* 0x000fe20008000000 */
[----:B------:R-:W-:Y:S01]  /*05f0*/  @UP2 UMOV UR6, URZ ;  /* 0x0000003f00062c82 */ /* 0x000fe20008000000 */
[----:B------:R-:W-:Y:S02]  /*0600*/  @!UP2 UIMAD.WIDE.U32 UR8, UR11, UR7, UR4 ;  /* 0x000000070b08a2a5 */ /* 0x000fe4000f8e0004 */
[----:B------:R-:W-:-:S04]  /*0610*/  @UP2 UIADD3 UR6, UR15, UR6, URZ ;  /* 0x000000060f062290 */ /* 0x000fc8000fffe03f */
[----:B------:R-:W-:Y:S01]  /*0620*/  IMAD.U32 R5, RZ, RZ, UR9 ;  /* 0x00000009ff057e24 */ /* 0x000fe2000f8e00ff */
[----:B------:R-:W0:Y:S02]  /*0630*/  FENCE.VIEW.ASYNC.S ;  /* 0x00000000000073c6 */ /* 0x000e240000000000 */
[----:B0-----:R0:W2:Y:S01]  /*0640*/  @!UP0 SYNCS.EXCH.64 URZ, [UR16+0x60], UR12 ;  /* 0x0000600c103f85b2 */ /* 0x0010a20008000100 */
[----:B------:R-:W-:Y:S01]  /*0650*/  @P2 IMAD.U32 R6, RZ, RZ, UR6 ;  /* 0x00000006ff062e24 */ /* 0x000fe2000f8e00ff */
[----:B------:R-:W-:Y:S01]  /*0660*/  MOV R4, UR8 ;  /* 0x0000000800047c02 */ /* 0x000fe20008000f00 */
[----:B------:R-:W-:Y:S01]  /*0670*/  @!P4 IMAD.MOV.U32 R6, RZ, RZ, R5 ;  /* 0x000000ffff06c224 */ /* 0x000fe200078e0005 */
[----:B------:R-:W-:Y:S01]  /*0680*/  @P0 MOV R7, R2 ;  /* 0x0000000200070202 */ /* 0x000fe20000000f00 */
[----:B------:R-:W-:Y:S02]  /*0690*/  IMAD.U32 R2, RZ, RZ, UR8 ;  /* 0x00000008ff027e24 */ /* 0x000fe4000f8e00ff */
[----:B------:R-:W-:Y:S01]  /*06a0*/  IMAD.U32 R3, RZ, RZ, UR9 ;  /* 0x00000009ff037e24 */ /* 0x000fe2000f8e00ff */
[----:B------:R0:W-:Y:S01]  /*06b0*/  STL [R1+0x200], R6 ;  /* 0x0002000601007387 */ /* 0x0001e20000100800 */
[----:B------:R-:W-:-:S05]  /*06c0*/  @!P3 IMAD.MOV.U32 R7, RZ, RZ, R2 ;  /* 0x000000ffff07b224 */ /* 0x000fca00078e0002 */
[----:B------:R0:W-:Y:S01]  /*06d0*/  STL [R1+0x204], R7 ;  /* 0x0002040701007387 */ /* 0x0001e20000100800 */
[----:B------:R0:W2:Y:S01]  /*06e0*/  @!UP1 SYNCS.EXCH.64 URZ, [UR16+0x68], UR12 ;  /* 0x0000680c103f95b2 */ /* 0x0000a20008000100 */
[----:B------:R-:W-:Y:S01]  /*06f0*/  NOP ;  /* 0x0000000000007918 */ /* 0x000fe20000000000 */
[----:B--234-:R-:W-:Y:S06]  /*0700*/  BAR.SYNC.DEFER_BLOCKING 0x0 ;  /* 0x0000000000007b1d */ /* 0x01cfec0000010000 */
[----:B------:R-:W-:Y:S05]  /*0710*/  @!P1 BRA `(.L_x_3) ;  /* 0x0000021400fc9947 */ /* 0x000fea0003800000 */
[----:B------:R-:W-:-:S06]  /*0720*/  UISETP.GT.U32.AND UP0, UPT, UR18, 0x1, UPT ;  /* 0x000000011200788c */ /* 0x000fcc000bf04070 */
[----:B------:R-:W-:-:S13]  /*0730*/  PLOP3.LUT P0, PT, PT, PT, UP0, 0x80, 0x0 ;  /* 0x000000000000781c */ /* 0x000fda0003f0f008 */
[----:B0-----:R-:W-:Y:S05]  /*0740*/  @P0 EXIT ;  /* 0x000000000000094d */ /* 0x001fea0003800000 */
[----:B------:R-:W-:Y:S01]  /*0750*/  ULDC.64 UR8, c[0x0][0x650] ;  /* 0x0001940000087ab9 */ /* 0x000fe20000000a00 */
[----:B------:R-:W-:Y:S01]  /*0760*/  UMOV UR40, 0xffffffff ;  /* 0xffffffff00287882 */ /* 0x000fe20000000000 */
[----:B------:R-:W-:Y:S01]  /*0770*/  ISETP.GE.U32.AND P0, PT, R7, UR8, PT ;  /* 0x0000000807007c0c */ /* 0x000fe2000bf06070 */
[----:B------:R-:W-:Y:S01]  /*0780*/  UMOV UR41, 0xffffffff ;  /* 0xffffffff00297882 */ /* 0x000fe20000000000 */
[----:B------:R-:W-:Y:S01]  /*0790*/  UMOV UR42, 0xffffffff ;  /* 0xffffffff002a7882 */ /* 0x000fe20000000000 */
[----:B------:R-:W-:Y:S02]  /*07a0*/  PRMT R0, RZ, 0x7610, R0 ;  /* 0x00007610ff007816 */ /* 0x000fe40000000000 */
[----:B------:R-:W-:-:S13]  /*07b0*/  ISETP.GE.U32.AND.EX P0, PT, R6, UR9, PT, P0 ;  /* 0x0000000906007c0c */ /* 0x000fda000bf06100 */
[----:B------:R-:W-:Y:S05]  /*07c0*/  @P0 BRA `(.L_x_4) ;  /* 0x0000000400800947 */ /* 0x000fea0003800000 */
[----:B------:R-:W-:Y:S01]  /*07d0*/  I2FP.F32.U32 R0, UR4 ;  /* 0x0000000400007c45 */ /* 0x000fe20008201000 */
[----:B------:R-:W-:Y:S01]  /*07e0*/  ULDC.64 UR16, c[0x0][0x628] ;  /* 0x00018a0000107ab9 */ /* 0x000fe20000000a00 */
[----:B------:R-:W-:Y:S01]  /*07f0*/  ULDC UR6, c[0x0][0x150] ;  /* 0x0000540000067ab9 */ /* 0x000fe20000000800 */
[----:B------:R-:W-:Y:S01]  /*0800*/  ISETP.NE.U32.AND P0, PT, RZ, UR16, PT ;  /* 0x00000010ff007c0c */ /* 0x000fe2000bf05070 */
[----:B------:R-:W-:Y:S01]  /*0810*/  ULDC UR15, c[0x0][0x630] ;  /* 0x00018c00000f7ab9 */ /* 0x000fe20000000800 */
[----:B------:R-:W-:Y:S01]  /*0820*/  FMUL R0, R0, UR6 ;  /* 0x0000000600007c20 */ /* 0x000fe20008400000 */
[----:B------:R-:W-:Y:S01]  /*0830*/  R2UR UR18, R7 ;  /* 0x00000000071272ca */ /* 0x000fe200000e0000 */
[----:B------:R-:W-:Y:S01]  /*0840*/  ULDC UR20, c[0x0][0x154] ;  /* 0x0000550000147ab9 */ /* 0x000fe20000000800 */
[----:B------:R-:W-:Y:S01]  /*0850*/  ISETP.NE.AND.EX P0, PT, RZ, UR17, PT, P0 ;  /* 0x00000011ff007c0c */ /* 0x000fe2000bf05300 */
[----:B------:R0:W1:Y:S01]  /*0860*/  F2I.U32.TRUNC.NTZ R2, R0 ;  /* 0x0000000000027305 */ /* 0x000062000020f000 */
[----:B------:R-:W-:-:S02]  /*0870*/  R2UR UR19, R6 ;  /* 0x00000000061372ca */ /* 0x000fc400000e0000 */
[----:B------:R-:W-:Y:S02]  /*0880*/  R2UR UR8, R7 ;  /* 0x00000000070872ca */ /* 0x000fe400000e0000 */
[----:B------:R-:W-:-:S07]  /*0890*/  R2UR UR9, R6 ;  /* 0x00000000060972ca */ /* 0x000fce00000e0000 */
[----:B0-----:R-:W-:Y:S08]  /*08a0*/  @!P0 BRA `(.L_x_5) ;  /* 0x0000000000308947 */ /* 0x001ff00003800000 */
[----:B------:R-:W-:Y:S01]  /*08b0*/  R2UR UR8, R7 ;  /* 0x00000000070872ca */ /* 0x000fe200000e0000 */
[----:B------:R-:W-:Y:S01]  /*08c0*/  ULDC UR6, c[0x0][0x634] ;  /* 0x00018d0000067ab9 */ /* 0x000fe20000000800 */
[----:B------:R-:W-:-:S11]  /*08d0*/  R2UR UR14, R6 ;  /* 0x00000000060e72ca */ /* 0x000fd600000e0000 */
[----:B------:R-:W-:-:S04]  /*08e0*/  UIADD3 UR6, UP0, UR8, UR6, URZ ;  /* 0x0000000608067290 */ /* 0x000fc8000ff1e03f */
[----:B------:R-:W-:-:S04]  /*08f0*/  UIADD3.X UR14, URZ, UR14, URZ, UP0, !UPT ;  /* 0x0000000e3f0e7290 */ /* 0x000fc800087fe43f */
[----:B------:R-:W-:-:S04]  /*0900*/  UIMAD.WIDE.U32 UR8, UR14, UR16, URZ ;  /* 0x000000100e0872a5 */ /* 0x000fc8000f8e003f */
[----:B------:R-:W-:Y:S02]  /*0910*/  UIMAD.WIDE.U32 UR10, UP0, UR6, UR17, UR8 ;  /* 0x00000011060a72a5 */ /* 0x000fe4000f800008 */
[----:B------:R-:W-:Y:S02]  /*0920*/  UIMAD.WIDE.U32 UR8, UR6, UR16, URZ ;  /* 0x00000010060872a5 */ /* 0x000fe4000f8e003f */
[----:B------:R-:W-:Y:S02]  /*0930*/  UIADD3.X UR13, URZ, URZ, URZ, UP0, !UPT ;  /* 0x0000003f3f0d7290 */ /* 0x000fe400087fe43f */
[----:B------:R-:W-:Y:S01]  /*0940*/  UIADD3 URZ, UP0, UR9, UR10, URZ ;  /* 0x0000000a093f7290 */ /* 0x000fe2000ff1e03f */
[----:B------:R-:W-:-:S03]  /*0950*/  UMOV UR12, UR11 ;  /* 0x0000000b000c7c82 */ /* 0x000fc60008000000 */
[----:B------:R-:W-:-:S12]  /*0960*/  UIMAD.WIDE.U32.X UR8, UR14, UR17, UR12, UP0 ;  /* 0x000000110e0872a5 */ /* 0x000fd800080e040c */
.L_x_5:
[----:B------:R-:W-:Y:S01]  /*0970*/  USHF.R.U64 UR42, UR8, UR15, UR9 ;  /* 0x0000000f082a7299 */ /* 0x000fe20008001209 */
[----:B------:R-:W-:Y:S01]  /*0980*/  I2FP.F32.U32 R0, UR7 ;  /* 0x0000000700007c45 */ /* 0x000fe20008201000 */
[----:B------:R-:W-:Y:S01]  /*0990*/  USHF.R.U32.HI UR5, URZ, UR15, UR9 ;  /* 0x0000000f3f057299 */ /* 0x000fe20008011609 */
[----:B-1----:R-:W-:Y:S01]  /*09a0*/  R2UR UR12, R2 ;  /* 0x00000000020c72ca */ /* 0x002fe200000e0000 */
[----:B------:R-:W-:Y:S02]  /*09b0*/  UIADD3 UR6, UP0, URZ, -UR42, URZ ;  /* 0x8000002a3f067290 */ /* 0x000fe4000ff1e03f */
[----:B------:R-:W-:Y:S01]  /*09c0*/  FMUL R0, R0, UR20 ;  /* 0x0000001400007c20 */ /* 0x000fe20008400000 */
[----:B------:R-:W-:Y:S01]  /*09d0*/  ULDC.64 UR8, c[0x0][0x620] ;  /* 0x0001880000087ab9 */ /* 0x000fe20000000a00 */
[----:B------:R-:W-:Y:S01]  /*09e0*/  UIADD3.X UR5, URZ, ~UR5, URZ, UP0, !UPT ;  /* 0x800000053f057290 */ /* 0x000fe200087fe43f */
[----:B------:R-:W-:Y:S01]  /*09f0*/  UMOV UR10, UR18 ;  /* 0x00000012000a7c82 */ /* 0x000fe20008000000 */
[----:B------:R-:W-:-:S02]  /*0a00*/  UMOV UR11, UR19 ;  /* 0x00000013000b7c82 */ /* 0x000fc40008000000 */
[----:B------:R-:W-:Y:S01]  /*0a10*/  UIMAD UR5, UR5, UR8, URZ ;  /* 0x00000008050572a4 */ /* 0x000fe2000f8e023f */
[----:B------:R-:W0:Y:S01]  /*0a20*/  F2I.U32.TRUNC.NTZ R0, R0 ;  /* 0x0000000000007305 */ /* 0x000e22000020f000 */
[----:B------:R-:W-:Y:S02]  /*0a30*/  UIMAD.WIDE.U32 UR10, UR6, UR8, UR10 ;  /* 0x00000008060a72a5 */ /* 0x000fe4000f8e000a */
[----:B------:R-:W-:Y:S01]  /*0a40*/  UIMAD UR6, UR6, UR9, UR5 ;  /* 0x00000009060672a4 */ /* 0x000fe2000f8e0205 */
[----:B------:R-:W-:Y:S01]  /*0a50*/  ULDC UR21, c[0x0][0x658] ;  /* 0x0001960000157ab9 */ /* 0x000fe20000000800 */
[----:B------:R-:W-:Y:S02]  /*0a60*/  UMOV UR19, 0xffffffff ;  /* 0xffffffff00137882 */ /* 0x000fe40000000000 */
[----:B------:R-:W-:Y:S01]  /*0a70*/  UIADD3 UR6, UR11, UR6, URZ ;  /* 0x000000060b067290 */ /* 0x000fe2000fffe03f */
[----:B------:R-:W-:Y:S01]  /*0a80*/  ULDC UR15, c[0x0][0x618] ;  /* 0x00018600000f7ab9 */ /* 0x000fe20000000800 */
[----:B------:R-:W-:Y:S01]  /*0a90*/  ULDC.64 UR8, c[0x0][0x640] ;  /* 0x0001900000087ab9 */ /* 0x000fe20000000a00 */
[----:B------:R-:W-:Y:S01]  /*0aa0*/  USHF.L.U32 UR11, UR19, UR21, URZ ;  /* 0x00000015130b7299 */ /* 0x000fe2000800063f */
[----:B------:R-:W-:Y:S01]  /*0ab0*/  ISETP.NE.U32.AND P0, PT, RZ, UR8, PT ;  /* 0x00000008ff007c0c */ /* 0x000fe2000bf05070 */
[----:B------:R-:W-:-:S02]  /*0ac0*/  USHF.R.U64 UR19, UR10, UR15, UR6 ;  /* 0x0000000f0a137299 */ /* 0x000fc40008001206 */
[----:B------:R-:W-:Y:S01]  /*0ad0*/  USHF.R.U32.HI UR10, URZ, UR15, UR6 ;  /* 0x0000000f3f0a7299 */ /* 0x000fe20008011606 */
[----:B0-----:R-:W-:Y:S01]  /*0ae0*/  R2UR UR14, R0 ;  /* 0x00000000000e72ca */ /* 0x001fe200000e0000 */
[----:B------:R-:W-:Y:S01]  /*0af0*/  ULDC UR17, c[0x0][0x608] ;  /* 0x0001820000117ab9 */ /* 0x000fe20000000800 */
[----:B------:R-:W-:Y:S01]  /*0b00*/  ISETP.NE.AND.EX P0, PT, RZ, UR9, PT, P0 ;  /* 0x00000009ff007c0c */ /* 0x000fe2000bf05300 */
[----:B------:R-:W-:Y:S02]  /*0b10*/  USHF.R.U64 UR23, UR19, UR17, UR10 ;  /* 0x0000001113177299 */ /* 0x000fe4000800120a */
[----:B------:R-:W-:Y:S01]  /*0b20*/  USHF.R.U32.HI UR10, URZ, UR17, UR10 ;  /* 0x000000113f0a7299 */ /* 0x000fe2000801160a */
[----:B------:R-:W-:Y:S01]  /*0b30*/  UMOV UR16, 0x1 ;  /* 0x0000000100107882 */ /* 0x000fe20000000000 */
[----:B------:R-:W-:Y:S02]  /*0b40*/  UIADD3 UR12, -UR12, URZ, URZ ;  /* 0x0000003f0c0c7290 */ /* 0x000fe4000fffe13f */
[----:B------:R-:W-:-:S02]  /*0b50*/  USHF.R.U64 UR24, UR23, UR21, UR10 ;  /* 0x0000001517187299 */ /* 0x000fc4000800120a */
[----:B------:R-:W-:Y:S01]  /*0b60*/  USHF.L.U32 UR6, UR16, UR21, URZ ;  /* 0x0000001510067299 */ /* 0x000fe2000800063f */
[----:B------:R-:W-:Y:S01]  /*0b70*/  ULDC UR13, c[0x0][0x144] ;  /* 0x00005100000d7ab9 */ /* 0x000fe20000000800 */
[----:B------:R-:W-:Y:S01]  /*0b80*/  ULDC UR5, c[0x0][0x600] ;  /* 0x0001800000057ab9 */ /* 0x000fe20000000800 */
[----:B------:R-:W-:Y:S02]  /*0b90*/  ULOP3.LUT UR16, URZ, UR11, URZ, 0x33, !UPT ;  /* 0x0000000b3f107292 */ /* 0x000fe4000f8e333f */
[----:B------:R-:W-:Y:S02]  /*0ba0*/  USHF.R.U32.HI UR11, URZ, UR21, UR10 ;  /* 0x000000153f0b7299 */ /* 0x000fe4000801160a */
[----:B------:R-:W-:Y:S02]  /*0bb0*/  UIADD3 UR18, UR5, -0x1, URZ ;  /* 0xffffffff05127890 */ /* 0x000fe4000fffe03f */
[----:B------:R-:W-:Y:S02]  /*0bc0*/  UIADD3 UR20, -UR14, URZ, URZ ;  /* 0x0000003f0e147290 */ /* 0x000fe4000fffe13f */
[----:B------:R-:W-:Y:S01]  /*0bd0*/  UIMAD UR4, UR13, UR12, UR4 ;  /* 0x0000000c0d0472a4 */ /* 0x000fe2000f8e0204 */
[----:B------:R-:W-:Y:S01]  /*0be0*/  ULDC UR25, c[0x0][0x148] ;  /* 0x0000520000197ab9 */ /* 0x000fe20000000800 */
[----:B------:R-:W-:Y:S01]  /*0bf0*/  ULDC UR21, c[0x0][0x648] ;  /* 0x0001920000157ab9 */ /* 0x000fe20000000800 */
[----:B------:R-:W-:Y:S01]  /*0c00*/  ULDC UR22, c[0x0][0x638] ;  /* 0x00018e0000167ab9 */ /* 0x000fe20000000800 */
[----:B------:R-:W-:Y:S01]  /*0c10*/  UMOV UR10, UR24 ;  /* 0x00000018000a7c82 */ /* 0x000fe20008000000 */
[----:B------:R-:W-:Y:S07]  /*0c20*/  @!P0 BRA `(.L_x_6) ;  /* 0x0000000000308947 */ /* 0x000fee0003800000 */
[----:B------:R-:W-:Y:S02]  /*0c30*/  ULDC UR14, c[0x0][0x64c] ;  /* 0x00019300000e7ab9 */ /* 0x000fe40000000800 */
        /* <DEDUP_REMOVED lines=8> */
[----:B------:R-:W-:-:S07]  /*0cc0*/  UIMAD.WIDE.U32.X UR8, UR17, UR9, UR14, UP0 ;  /* 0x00000009110872a5 */ /* 0x000fce00080e040e */
[----:B------:R-:W-:Y:S01]  /*0cd0*/  UMOV UR10, UR8 ;  /* 0x00000008000a7c82 */ /* 0x000fe20008000000 */
[----:B------:R-:W-:-:S05]  /*0ce0*/  UMOV UR11, UR9 ;  /* 0x00000009000b7c82 */ /* 0x000fca0008000000 */
.L_x_6:
[----:B------:R-:W-:Y:S01]  /*0cf0*/  UISETP.NE.AND UP0, UPT, UR39, URZ, UPT ;  /* 0x0000003f2700728c */ /* 0x000fe2000bf05270 */
[----:B------:R-:W-:Y:S01]  /*0d00*/  MOV R0, 0x1 ;  /* 0x0000000100007802 */ /* 0x000fe20000000f00 */
[----:B------:R-:W-:Y:S02]  /*0d10*/  USHF.R.U64 UR8, UR10, UR21, UR11 ;  /* 0x000000150a087299 */ /* 0x000fe4000800120b */
[----:B------:R-:W-:Y:S02]  /*0d20*/  ULOP3.LUT UR16, UR23, UR16, URZ, 0xc0, !UPT ;  /* 0x0000001017107292 */ /* 0x000fe4000f8ec03f */
[----:B------:R-:W-:Y:S02]  /*0d30*/  ULOP3.LUT UR18, UR19, UR18, URZ, 0xc0, !UPT ;  /* 0x0000001213127292 */ /* 0x000fe4000f8ec03f */
[----:B------:R-:W-:-:S03]  /*0d40*/  UIMAD UR16, UR6, UR8, UR16 ;  /* 0x00000008061072a4 */ /* 0x000fc6000f8e0210 */
[----:B------:R-:W-:Y:S02]  /*0d50*/  @UP0 UIMAD UR4, UR25, UR20, UR7 ;  /* 0x00000014190402a4 */ /* 0x000fe4000f8e0207 */
[----:B------:R-:W-:-:S04]  /*0d60*/  UIADD3 UR7, -UR8, URZ, URZ ;  /* 0x0000003f08077290 */ /* 0x000fc8000fffe13f */
[----:B------:R-:W-:-:S03]  /*0d70*/  UIMAD UR6, UR7, UR22, UR24 ;  /* 0x00000016070672a4 */ /* 0x000fc6000f8e0218 */
[----:B------:R-:W-:Y:S01]  /*0d80*/  ULDC UR7, c[0x0][0x610] ;  /* 0x0001840000077ab9 */ /* 0x000fe20000000800 */
[----:B------:R-:W-:Y:S02]  /*0d90*/  UIMAD UR6, UR6, UR5, UR18 ;  /* 0x00000005060672a4 */ /* 0x000fe4000f8e0212 */
[----:B------:R-:W-:-:S04]  /*0da0*/  UIMAD UR4, UR16, UR7, UR4 ;  /* 0x00000007100472a4 */ /* 0x000fc8000f8e0204 */
[----:B------:R-:W-:Y:S02]  /*0db0*/  USEL UR41, UR6, UR4, !UP0 ;  /* 0x0000000406297287 */ /* 0x000fe4000c000000 */
[----:B------:R-:W-:-:S12]  /*0dc0*/  USEL UR40, UR4, UR6, !UP0 ;  /* 0x0000000604287287 */ /* 0x000fd8000c000000 */
.L_x_4:
[----:B------:R-:W-:-:S08]  /*0dd0*/  NOP ;  /* 0x0000000000007918 */ /* 0x000fd00000000000 */
[----:B------:R-:W0:Y:S02]  /*0de0*/  USETMAXREG.TRY_ALLOC.CTAPOOL UP0, 0xf0 ;  /* 0x000000f0000079c8 */ /* 0x000e240008000600 */
[----:B0-----:R-:W-:-:S13]  /*0df0*/  PLOP3.LUT P0, PT, PT, PT, UP0, 0x80, 0x0 ;  /* 0x000000000000781c */ /* 0x001fda0003f0f008 */
[----:B------:R-:W-:Y:S05]  /*0e00*/  @!P0 BRA `(.L_x_4) ;  /* 0xfffffffc00f08947 */ /* 0x000fea000383ffff */
[----:B------:R-:W-:Y:S01]  /*0e10*/  ULDC.64 UR4, c[0x0][0x598] ;  /* 0x0001660000047ab9 */ /* 0x000fe20000000a00 */
[----:B------:R-:W-:Y:S01]  /*0e20*/  ULDC.64 UR44, c[0x0][0x208] ;  /* 0x00008200002c7ab9 */ /* 0x000fe20000000a00 */
[----:B------:R-:W-:-:S04]  /*0e30*/  ISETP.NE.U32.AND P0, PT, RZ, UR4, PT ;  /* 0x00000004ff007c0c */ /* 0x000fc8000bf05070 */
[----:B------:R-:W-:-:S13]  /*0e40*/  ISETP.NE.AND.EX P0, PT, RZ, UR5, PT, P0 ;  /* 0x00000005ff007c0c */ /* 0x000fda000bf05300 */
[----:B------:R-:W-:Y:S05]  /*0e50*/  @!P0 BRA `(.L_x_7) ;  /* 0x00000000001c8947 */ /* 0x000fea0003800000 */
[----:B------:R-:W0:Y:S02]  /*0e60*/  LDC.64 R2, c[0x0][0x598] ;  /* 0x00016600ff027b82 */ /* 0x000e240000000a00 */
[----:B0-----:R-:W2:Y:S02]  /*0e70*/  LDG.E.64 R2, desc[UR44][R2.64] ;  /* 0x0000002c02027981 */ /* 0x001ea4000c1e1b00 */
[----:B--2---:R-:W-:-:S04]  /*0e80*/  ISETP.NE.U32.AND P0, PT, R2, RZ, PT ;  /* 0x000000ff0200720c */ /* 0x004fc80003f05070 */
[----:B------:R-:W-:-:S13]  /*0e90*/  ISETP.NE.AND.EX P0, PT, R3, RZ, PT, P0 ;  /* 0x000000ff0300720c */ /* 0x000fda0003f05300 */
[----:B------:R-:W-:Y:S05]  /*0ea0*/  @!P0 BRA `(.L_x_7) ;  /* 0x0000000000088947 */ /* 0x000fea0003800000 */
[----:B------:R0:W5:Y:S01]  /*0eb0*/  LD.E R2, desc[UR44][R2.64] ;  /* 0x0000002c02027980 */ /* 0x000162000c101900 */
[----:B------:R-:W-:Y:S05]  /*0ec0*/  BRA `(.L_x_8) ;  /* 0x0000000000247947 */ /* 0x000fea0003800000 */
.L_x_7:
[----:B------:R-:W-:Y:S02]  /*0ed0*/  ULDC.64 UR4, c[0x0][0x588] ;  /* 0x0001620000047ab9 */ /* 0x000fe40000000a00 */
[----:B------:R-:W-:-:S04]  /*0ee0*/  ISETP.NE.U32.AND P0, PT, RZ, UR4, PT ;  /* 0x00000004ff007c0c */ /* 0x000fc8000bf05070 */
[----:B------:R-:W-:-:S13]  /*0ef0*/  ISETP.NE.AND.EX P0, PT, RZ, UR5, PT, P0 ;  /* 0x00000005ff007c0c */ /* 0x000fda000bf05300 */
[----:B------:R-:W-:Y:S05]  /*0f00*/  @!P0 BRA `(.L_x_9) ;  /* 0x00000000000c8947 */ /* 0x000fea0003800000 */
[----:B------:R-:W0:Y:S02]  /*0f10*/  LDC.64 R2, c[0x0][0x588] ;  /* 0x00016200ff027b82 */ /* 0x000e240000000a00 */
[----:B0-----:R1:W5:Y:S01]  /*0f20*/  LDG.E R2, desc[UR44][R2.64] ;  /* 0x0000002c02027981 */ /* 0x001362000c1e1900 */
[----:B------:R-:W-:Y:S05]  /*0f30*/  BRA `(.L_x_8) ;  /* 0x0000000000087947 */ /* 0x000fea0003800000 */
.L_x_9:
[----:B------:R-:W-:Y:S02]  /*0f40*/  ULDC UR4, c[0x0][0x580] ;  /* 0x0001600000047ab9 */ /* 0x000fe40000000800 */
[----:B------:R-:W-:-:S07]  /*0f50*/  IMAD.U32 R2, RZ, RZ, UR4 ;  /* 0x00000004ff027e24 */ /* 0x000fce000f8e00ff */
.L_x_8:
[----:B------:R-:W-:Y:S02]  /*0f60*/  ULDC.64 UR4, c[0x0][0x5a0] ;  /* 0x0001680000047ab9 */ /* 0x000fe40000000a00 */
[----:B------:R-:W-:-:S04]  /*0f70*/  ISETP.NE.U32.AND P0, PT, RZ, UR4, PT ;  /* 0x00000004ff007c0c */ /* 0x000fc8000bf05070 */
[----:B------:R-:W-:-:S13]  /*0f80*/  ISETP.NE.AND.EX P0, PT, RZ, UR5, PT, P0 ;  /* 0x00000005ff007c0c */ /* 0x000fda000bf05300 */
[----:B------:R-:W-:Y:S05]  /*0f90*/  @!P0 BRA `(.L_x_10) ;  /* 0x00000000001c8947 */ /* 0x000fea0003800000 */
[----:B------:R-:W2:Y:S02]  /*0fa0*/  LDC.64 R4, c[0x0][0x5a0] ;  /* 0x00016800ff047b82 */ /* 0x000ea40000000a00 */
[----:B--2---:R-:W2:Y:S02]  /*0fb0*/  LDG.E.64 R4, desc[UR44][R4.64] ;  /* 0x0000002c04047981 */ /* 0x004ea4000c1e1b00 */
[----:B--2---:R-:W-:-:S04]  /*0fc0*/  ISETP.NE.U32.AND P0, PT, R4, RZ, PT ;  /* 0x000000ff0400720c */ /* 0x004fc80003f05070 */
[----:B------:R-:W-:-:S13]  /*0fd0*/  ISETP.NE.AND.EX P0, PT, R5, RZ, PT, P0 ;  /* 0x000000ff0500720c */ /* 0x000fda0003f05300 */
[----:B------:R-:W-:Y:S05]  /*0fe0*/  @!P0 BRA `(.L_x_10) ;  /* 0x0000000000088947 */ /* 0x000fea0003800000 */
[----:B------:R2:W5:Y:S01]  /*0ff0*/  LD.E R16, desc[UR44][R4.64] ;  /* 0x0000002c04107980 */ /* 0x000562000c101900 */
[----:B------:R-:W-:Y:S05]  /*1000*/  BRA `(.L_x_11) ;  /* 0x0000000000247947 */ /* 0x000fea0003800000 */
.L_x_10:
[----:B------:R-:W-:Y:S02]  /*1010*/  ULDC.64 UR4, c[0x0][0x590] ;  /* 0x0001640000047ab9 */ /* 0x000fe40000000a00 */
[----:B------:R-:W-:-:S04]  /*1020*/  ISETP.NE.U32.AND P0, PT, RZ, UR4, PT ;  /* 0x00000004ff007c0c */ /* 0x000fc8000bf05070 */
[----:B------:R-:W-:-:S13]  /*1030*/  ISETP.NE.AND.EX P0, PT, RZ, UR5, PT, P0 ;  /* 0x00000005ff007c0c */ /* 0x000fda000bf05300 */
[----:B------:R-:W-:Y:S05]  /*1040*/  @!P0 BRA `(.L_x_12) ;  /* 0x00000000000c8947 */ /* 0x000fea0003800000 */
[----:B------:R-:W2:Y:S02]  /*1050*/  LDC.64 R16, c[0x0][0x590] ;  /* 0x00016400ff107b82 */ /* 0x000ea40000000a00 */
[----:B--2---:R3:W5:Y:S01]  /*1060*/  LDG.E R16, desc[UR44][R16.64] ;  /* 0x0000002c10107981 */ /* 0x004762000c1e1900 */
[----:B------:R-:W-:Y:S05]  /*1070*/  BRA `(.L_x_11) ;  /* 0x0000000000087947 */ /* 0x000fea0003800000 */
.L_x_12:
[----:B------:R-:W-:Y:S02]  /*1080*/  ULDC UR4, c[0x0][0x584] ;  /* 0x0001610000047ab9 */ /* 0x000fe40000000800 */
[----:B------:R-:W-:-:S07]  /*1090*/  IMAD.U32 R16, RZ, RZ, UR4 ;  /* 0x00000004ff107e24 */ /* 0x000fce000f8e00ff */
.L_x_11:
[----:B------:R-:W-:-:S13]  /*10a0*/  LOP3.LUT P0, RZ, R0, 0xff, RZ, 0xc0, !PT ;  /* 0x000000ff00ff7812 */ /* 0x000fda000780c0ff */
[----:B------:R-:W-:Y:S05]  /*10b0*/  @!P0 EXIT ;  /* 0x000000000000894d */ /* 0x000fea0003800000 */
[----:B------:R-:W-:Y:S01]  /*10c0*/  ULDC UR4, c[0x0][0x28c] ;  /* 0x0000a30000047ab9 */ /* 0x000fe20000000800 */
[----:B------:R-:W-:Y:S01]  /*10d0*/  UMOV UR36, URZ ;  /* 0x0000003f00247c82 */ /* 0x000fe20008000000 */
[----:B------:R-:W-:Y:S01]  /*10e0*/  UIADD3 UR4, UR4, 0x7f, URZ ;  /* 0x0000007f04047890 */ /* 0x000fe2000fffe03f */
[----:B------:R-:W-:-:S03]  /*10f0*/  UMOV UR37, URZ ;  /* 0x0000003f00257c82 */ /* 0x000fc60008000000 */
[----:B------:R-:W-:-:S04]  /*1100*/  USHF.R.S32.HI UR5, URZ, 0x1f, UR4 ;  /* 0x0000001f3f057899 */ /* 0x000fc80008011404 */
[----:B------:R-:W-:-:S04]  /*1110*/  ULEA.HI UR5, UR5, UR4, URZ, 0x7 ;  /* 0x0000000405057291 */ /* 0x000fc8000f8f383f */
[----:B------:R-:W-:-:S12]  /*1120*/  USHF.R.S32.HI UR43, URZ, 0x7, UR5 ;  /* 0x000000073f2b7899 */ /* 0x000fd80008011405 */
.L_x_540:
[----:B------:R-:W4:Y:S01]  /*1130*/  S2R R0, SR_TID.X ;  /* 0x0000000000007919 */ /* 0x000f220000002100 */
[----:B------:R-:W0:Y:S01]  /*1140*/  S2UR UR6, SR_CgaCtaId ;  /* 0x00000000000679c3 */ /* 0x000e220000008800 */
[----:B------:R-:W-:Y:S02]  /*1150*/  UMOV UR46, 0x400 ;  /* 0x00000400002e7882 */ /* 0x000fe40000000000 */
[----:B0-----:R-:W-:Y:S01]  /*1160*/  ULEA UR46, UR6, UR46, 0x18 ;  /* 0x0000002e062e7291 */ /* 0x001fe2000f8ec03f */
[----:B----4-:R-:W-:-:S04]  /*1170*/  LOP3.LUT R0, R0, 0x80, RZ, 0xc0, !PT ;  /* 0x0000008000007812 */ /* 0x010fc800078ec0ff */
[----:B------:R-:W-:-:S06]  /*1180*/  SHF.R.U32.HI R0, RZ, 0x7, R0 ;  /* 0x00000007ff007819 */ /* 0x000fcc0000011600 */
[----:B------:R-:W0:Y:S02]  /*1190*/  SHFL.IDX PT, R0, R0, RZ, 0x1f ;  /* 0x00001fff00007589 */ /* 0x000e2400000e0000 */
[----:B0-----:R-:W-:-:S13]  /*11a0*/  R2UR UR4, R0 ;  /* 0x00000000000472ca */ /* 0x001fda00000e0000 */
[----:B------:R-:W-:-:S04]  /*11b0*/  ULEA.HI UR5, UR4, UR4, URZ, 0x1 ;  /* 0x0000000404057291 */ /* 0x000fc8000f8f083f */
[----:B------:R-:W-:-:S04]  /*11c0*/  ULOP3.LUT UR5, UR5, 0x7fffe, URZ, 0xc0, !UPT ;  /* 0x0007fffe05057892 */ /* 0x000fc8000f8ec03f */
[----:B------:R-:W-:-:S03]  /*11d0*/  UIADD3 UR5, UR4, -UR5, URZ ;  /* 0x8000000504057290 */ /* 0x000fc6000fffe03f */
[----:B------:R-:W-:Y:S01]  /*11e0*/  ULDC UR4, c[0x0][0x28c] ;  /* 0x0000a30000047ab9 */ /* 0x000fe20000000800 */
[----:B------:R-:W-:Y:S01]  /*11f0*/  ULEA UR5, UR5, UR46, 0xd ;  /* 0x0000002e05057291 */ /* 0x000fe2000f8e683f */
[----:B------:R-:W-:-:S03]  /*1200*/  ISETP.LT.AND P0, PT, RZ, UR4, PT ;  /* 0x00000004ff007c0c */ /* 0x000fc6000bf01270 */
[----:B------:R-:W-:-:S04]  /*1210*/  UIADD3 UR5, UR5, 0x100, URZ ;  /* 0x0000010005057890 */ /* 0x000fc8000fffe03f */
[----:B------:R-:W-:-:S04]  /*1220*/  USHF.R.U32.HI UR5, URZ, 0x4, UR5 ;  /* 0x000000043f057899 */ /* 0x000fc80008011605 */
[----:B------:R-:W-:Y:S02]  /*1230*/  ULOP3.LUT UR47, UR5, 0x3fff, URZ, 0xc0, !UPT ;  /* 0x00003fff052f7892 */ /* 0x000fe4000f8ec03f */
[----:B-1-3--:R-:W-:Y:S10]  /*1240*/  @P0 BRA `(.L_x_13) ;  /* 0x0000000000400947 */ /* 0x00aff40003800000 */
[----:B------:R-:W-:Y:S01]  /*1250*/  MOV R0, 0x0 ;  /* 0x0000000000007802 */ /* 0x000fe20000000f00 */
[----:B------:R-:W-:Y:S01]  /*1260*/  ULDC.64 UR4, c[0x4][0x68] ;  /* 0x01001a0000047ab9 */ /* 0x000fe20000000a00 */
[----:B------:R-:W-:Y:S01]  /*1270*/  ULDC.64 UR6, c[0x4][0x8] ;  /* 0x0100020000067ab9 */ /* 0x000fe20000000a00 */
[----:B--2---:R-:W-:Y:S01]  /*1280*/  IMAD.U32 R4, RZ, RZ, UR4 ;  /* 0x00000004ff047e24 */ /* 0x004fe2000f8e00ff */
[----:B------:R0:W2:Y:S01]  /*1290*/  LDC.64 R14, c[0x4][R0] ;  /* 0x01000000000e7b82 */ /* 0x0000a20000000a00 */
[----:B------:R-:W-:Y:S01]  /*12a0*/  MOV R5, UR5 ;  /* 0x0000000500057c02 */ /* 0x000fe20008000f00 */
[----:B------:R-:W-:Y:S01]  /*12b0*/  ULDC.64 UR4, c[0x4][0x70] ;  /* 0x01001c0000047ab9 */ /* 0x000fe20000000a00 */
[----:B------:R-:W-:Y:S01]  /*12c0*/  IMAD.U32 R10, RZ, RZ, UR6 ;  /* 0x00000006ff0a7e24 */ /* 0x000fe2000f8e00ff */
[----:B------:R-:W-:Y:S01]  /*12d0*/  MOV R11, UR7 ;  /* 0x00000007000b7c02 */ /* 0x000fe20008000f00 */
[----:B------:R-:W-:Y:S02]  /*12e0*/  IMAD.U32 R6, RZ, RZ, UR4 ;  /* 0x00000004ff067e24 */ /* 0x000fe4000f8e00ff */
[----:B------:R-:W-:-:S02]  /*12f0*/  IMAD.U32 R7, RZ, RZ, UR5 ;  /* 0x00000005ff077e24 */ /* 0x000fc4000f8e00ff */
[----:B------:R-:W-:Y:S02]  /*1300*/  IMAD.MOV.U32 R8, RZ, RZ, 0x1e1 ;  /* 0x000001e1ff087424 */ /* 0x000fe400078e00ff */
[----:B------:R-:W-:Y:S02]  /*1310*/  IMAD.MOV.U32 R12, RZ, RZ, 0x1 ;  /* 0x00000001ff0c7424 */ /* 0x000fe400078e00ff */
[----:B0-----:R-:W-:-:S07]  /*1320*/  IMAD.MOV.U32 R13, RZ, RZ, RZ ;  /* 0x000000ffff0d7224 */ /* 0x001fce00078e00ff */
[----:B------:R-:W-:-:S07]  /*1330*/  LEPC R20, `(.L_x_13) ;  /* 0x000000001014794e */ /* 0x000fce0000000000 */
[----:B-123-5:R-:W-:Y:S05]  /*1340*/  CALL.ABS.NOINC R14 ;  /* 0x000000000e007343 */ /* 0x02efea0003c00000 */
.L_x_13:
[----:B------:R-:W-:-:S06]  /*1350*/  ULOP3.LUT UR4, UR38, 0x1, URZ, 0xfc, !UPT ;  /* 0x0000000126047892 */ /* 0x000fcc000f8efc3f */
[----:B------:R-:W-:-:S04]  /*1360*/  MOV R0, UR4 ;  /* 0x0000000400007c02 */ /* 0x000fc80008000f00 */
[----:B------:R-:W-:-:S13]  /*1370*/  ISETP.NE.AND P0, PT, R0, 0x3, PT ;  /* 0x000000030000780c */ /* 0x000fda0003f05270 */
[----:B------:R-:W-:Y:S05]  /*1380*/  @!P0 BRA `(.L_x_14) ;  /* 0x0000000000048947 */ /* 0x000fea0003800000 */
[----:B------:R-:W-:Y:S01]  /*1390*/  BPT.TRAP 0x1 ;  /* 0x000000040000795c */ /* 0x000fe20000300000 */
.L_x_14:
[----:B-1----:R-:W-:Y:S02]  /*13a0*/  IMAD.U32 R3, RZ, RZ, UR37 ;  /* 0x00000025ff037e24 */ /* 0x002fe4000f8e00ff */
[----:B------:R-:W-:-:S03]  /*13b0*/  IMAD.U32 R0, RZ, RZ, UR36 ;  /* 0x00000024ff007e24 */ /* 0x000fc6000f8e00ff */
[----:B------:R-:W-:Y:S02]  /*13c0*/  LEA R3, R3, UR46, 0x3 ;  /* 0x0000002e03037c11 */ /* 0x000fe4000f8e18ff */
[----:B------:R-:W-:-:S04]  /*13d0*/  SHF.L.U32 R0, R0, 0x1f, RZ ;  /* 0x0000001f00007819 */ /* 0x000fc800000006ff */
[----:B------:R0:W1:Y:S01]  /*13e0*/  SYNCS.PHASECHK.TRANS64.TRYWAIT P1, [R3+URZ], R0 ;  /* 0x00000000030075a7 */ /* 0x000062000802017f */
[----:B------:R-:W-:Y:S05]  /*13f0*/  @!P0 BRA `(.L_x_15) ;  /* 0x0000000000048947 */ /* 0x000fea0003800000 */
[----:B------:R-:W-:Y:S01]  /*1400*/  BPT.TRAP 0x1 ;  /* 0x000000040000795c */ /* 0x000fe20000300000 */
.L_x_15:
[----:B-1----:R-:W-:Y:S05]  /*1410*/  @P1 BRA `(.L_x_16) ;  /* 0x0000000000081947 */ /* 0x002fea0003800000 */
[----:B------:R-:W1:Y:S02]  /*1420*/  SYNCS.PHASECHK.TRANS64.TRYWAIT P1, [R3+URZ], R0 ;  /* 0x00000000030075a7 */ /* 0x000e64000802017f */
[----:B-1----:R-:W-:Y:S05]  /*1430*/  @!P1 BRA `(.L_x_17) ;  /* 0x0000022000f89947 */ /* 0x002fea0003800000 */
.L_x_16:
[----:B------:R-:W-:-:S04]  /*1440*/  UISETP.LT.AND UP0, UPT, UR43, 0x1, UPT ;  /* 0x000000012b00788c */ /* 0x000fc8000bf01270 */
[----:B------:R-:W-:-:S04]  /*1450*/  USEL UR4, UR43, 0x1, UP0 ;  /* 0x000000012b047887 */ /* 0x000fc80008000000 */
[----:B------:R-:W-:-:S06]  /*1460*/  UIADD3 UR4, UR43, -UR4, URZ ;  /* 0x800000042b047290 */ /* 0x000fcc000fffe03f */
[----:B01----:R-:W-:Y:S01]  /*1470*/  IMAD.U32 R0, RZ, RZ, UR4 ;  /* 0x00000004ff007e24 */ /* 0x003fe2000f8e00ff */
[----:B------:R-:W-:Y:S05]  /*1480*/  WARPSYNC.ALL ;  /* 0x0000000000007948 */ /* 0x000fea0003800000 */
[----:B------:R-:W-:Y:S01]  /*1490*/  ISETP.GE.AND P1, PT, R0, 0x1, PT ;  /* 0x000000010000780c */ /* 0x000fe20003f26270 */
[----:B------:R-:W-:Y:S01]  /*14a0*/  UIADD3 UR46, UR46, 0x50100, URZ ;  /* 0x000501002e2e7890 */ /* 0x000fe2000fffe03f */
[----:B------:R-:W-:Y:S01]  /*14b0*/  WARPGROUP.ARRIVE ;  /* 0x00000000000079c5 */ /* 0x000fe20000000000 */
[----:B------:R-:W-:Y:S01]  /*14c0*/  ULOP3.LUT UR4, UR47, 0x10000, URZ, 0xfc, !UPT ;  /* 0x000100002f047892 */ /* 0x000fe2000f8efc3f */
[----:B-----5:R-:W-:Y:S01]  /*14d0*/  STL [R1+0x2c4], R16 ;  /* 0x0002c41001007387 */ /* 0x020fe20000100800 */
[----:B------:R-:W-:-:S02]  /*14e0*/  USHF.R.U32.HI UR46, URZ, 0x4, UR46 ;  /* 0x000000043f2e7899 */ /* 0x000fc4000801162e */
[----:B------:R-:W-:Y:S01]  /*14f0*/  ULEA UR8, UR37, UR4, 0xc ;  /* 0x0000000425087291 */ /* 0x000fe2000f8e603f */
[----:B------:R0:W-:Y:S01]  /*1500*/  STL [R1+0x2c0], R2 ;  /* 0x0002c00201007387 */ /* 0x0001e20000100800 */
[----:B------:R-:W-:Y:S01]  /*1510*/  ULOP3.LUT UR5, UR46, 0x3fff, URZ, 0xc0, !UPT ;  /* 0x00003fff2e057892 */ /* 0x000fe2000f8ec03f */
[----:B------:R-:W-:Y:S01]  /*1520*/  UMOV UR9, 0x40000040 ;  /* 0x4000004000097882 */ /* 0x000fe20000000000 */
[----:B------:R-:W-:Y:S02]  /*1530*/  UMOV UR11, 0x40000040 ;  /* 0x40000040000b7882 */ /* 0x000fe40000000000 */
[----:B------:R-:W-:Y:S01]  /*1540*/  ULOP3.LUT UR5, UR5, 0x10000, URZ, 0xfc, !UPT ;  /* 0x0001000005057892 */ /* 0x000fe2000f8efc3f */
[----:B------:R1:W-:Y:S01]  /*1550*/  STL [R1+0x2bc], R0 ;  /* 0x0002bc0001007387 */ /* 0x0003e20000100800 */
[----:B------:R-:W-:Y:S02]  /*1560*/  UIADD3 UR12, UR8, 0x400, URZ ;  /* 0x00000400080c7890 */ /* 0x000fe4000fffe03f */
[----:B------:R-:W-:Y:S01]  /*1570*/  ULEA UR6, UR37, UR5, 0xc ;  /* 0x0000000525067291 */ /* 0x000fe2000f8e603f */
[----:B------:R-:W-:Y:S01]  /*1580*/  UMOV UR15, UR11 ;  /* 0x0000000b000f7c82 */ /* 0x000fe20008000000 */
[----:B------:R-:W-:-:S05]  /*1590*/  UMOV UR13, 0x40000040 ;  /* 0x40000040000d7882 */ /* 0x000fca0000000000 */
[----:B------:R-:W-:Y:S02]  /*15a0*/  UMOV UR10, UR6 ;  /* 0x00000006000a7c82 */ /* 0x000fe40008000000 */
[----:B------:R-:W-:Y:S01]  /*15b0*/  HGMMA.64x256x16.F32.BF16 R24, gdesc[UR8], RZ, !UPT, gsb0 ;  /* 0x03e00000081879f0 */ /* 0x000fe2000c0018ff */
[----:B------:R-:W-:Y:S02]  /*15c0*/  UMOV UR14, UR10 ;  /* 0x0000000a000e7c82 */ /* 0x000fe40008000000 */
[----:B------:R-:W-:Y:S02]  /*15d0*/  WARPGROUP.DEPBAR.LE gsb0, 0x0 ;  /* 0x00008000000079c5 */ /* 0x000fe40000010000 */
[----:B------:R-:W-:Y:S01]  /*15e0*/  STL.64 [R1], R24 ;  /* 0x0000001801007387 */ /* 0x000fe20000100a00 */
[----:B------:R-:W-:Y:S01]  /*15f0*/  MOV R235, R46 ;  /* 0x0000002e00eb7202 */ /* 0x000fe20000000f00 */
[----:B------:R-:W-:Y:S01]  /*1600*/  IMAD.MOV.U32 R234, RZ, RZ, R47 ;  /* 0x000000ffffea7224 */ /* 0x000fe200078e002f */
[----:B------:R-:W-:Y:S01]  /*1610*/  MOV R231, R50 ;  /* 0x0000003200e77202 */ /* 0x000fe20000000f00 */
[----:B------:R-:W-:Y:S01]  /*1620*/  STL.64 [R1+0x8], R26 ;  /* 0x0000081a01007387 */ /* 0x000fe20000100a00 */
[----:B------:R-:W-:Y:S01]  /*1630*/  IMAD.MOV.U32 R233, RZ, RZ, R48 ;  /* 0x000000ffffe97224 */ /* 0x000fe200078e0030 */
[----:B------:R-:W-:Y:S01]  /*1640*/  MOV R227, R54 ;  /* 0x0000003600e37202 */ /* 0x000fe20000000f00 */
[----:B------:R-:W-:Y:S01]  /*1650*/  IMAD.MOV.U32 R232, RZ, RZ, R49 ;  /* 0x000000ffffe87224 */ /* 0x000fe200078e0031 */
        /* <DEDUP_REMOVED lines=62> */
[----:B0-----:R-:W-:Y:S01]  /*1a40*/  MOV R2, R150 ;  /* 0x0000009600027202 */ /* 0x001fe20000000f00 */
[----:B------:R-:W-:Y:S01]  /*1a50*/  IMAD.MOV.U32 R176, RZ, RZ, R92 ;  /* 0x000000ffffb07224 */ /* 0x000fe200078e005c */
[----:B------:R0:W-:Y:S01]  /*1a60*/  STL.64 [R1+0x50], R44 ;  /* 0x0000502c01007387 */ /* 0x0001e20000100a00 */
[----:B------:R-:W-:-:S02]  /*1a70*/  IMAD.MOV.U32 R177, RZ, RZ, R93 ;  /* 0x000000ffffb17224 */ /* 0x000fc400078e005d */
[----:B------:R-:W-:Y:S01]  /*1a80*/  IMAD.MOV.U32 R179, RZ, RZ, R95 ;  /* 0x000000ffffb37224 */ /* 0x000fe200078e005f */
[----:B------:R-:W-:Y:S01]  /*1a90*/  STL [R1+0xae8], R160 ;  /* 0x000ae8a001007387 */ /* 0x000fe20000100800 */
[----:B------:R-:W-:Y:S02]  /*1aa0*/  IMAD.MOV.U32 R180, RZ, RZ, R96 ;  /* 0x000000ffffb47224 */ /* 0x000fe400078e0060 */
[----:B------:R-:W-:Y:S02]  /*1ab0*/  IMAD.MOV.U32 R181, RZ, RZ, R97 ;  /* 0x000000ffffb57224 */ /* 0x000fe400078e0061 */
[----:B------:R-:W-:Y:S02]  /*1ac0*/  IMAD.MOV.U32 R183, RZ, RZ, R99 ;  /* 0x000000ffffb77224 */ /* 0x000fe400078e0063 */
[----:B------:R-:W-:Y:S02]  /*1ad0*/  IMAD.MOV.U32 R184, RZ, RZ, R100 ;  /* 0x000000ffffb87224 */ /* 0x000fe400078e0064 */
[----:B------:R-:W-:-:S02]  /*1ae0*/  IMAD.MOV.U32 R185, RZ, RZ, R101 ;  /* 0x000000ffffb97224 */ /* 0x000fc400078e0065 */
[----:B------:R-:W-:Y:S02]  /*1af0*/  IMAD.MOV.U32 R187, RZ, RZ, R103 ;  /* 0x000000ffffbb7224 */ /* 0x000fe400078e0067 */
        /* <DEDUP_REMOVED lines=23> */
[----:B---3--:R-:W-:Y:S02]  /*1c70*/  IMAD.MOV.U32 R17, RZ, RZ, R135 ;  /* 0x000000ffff117224 */ /* 0x008fe400078e0087 */
        /* <DEDUP_REMOVED lines=8> */
[----:B--2---:R-:W-:Y:S02]  /*1d00*/  IMAD.MOV.U32 R5, RZ, RZ, R147 ;  /* 0x000000ffff057224 */ /* 0x004fe400078e0093 */
[----:B------:R-:W-:Y:S02]  /*1d10*/  IMAD.MOV.U32 R4, RZ, RZ, R148 ;  /* 0x000000ffff047224 */ /* 0x000fe400078e0094 */
[----:B------:R-:W-:-:S02]  /*1d20*/  IMAD.MOV.U32 R3, RZ, RZ, R149 ;  /* 0x000000ffff037224 */ /* 0x000fc400078e0095 */
[----:B-1----:R-:W-:Y:S02]  /*1d30*/  IMAD.MOV.U32 R0, RZ, RZ, R151 ;  /* 0x000000ffff007224 */ /* 0x002fe400078e0097 */
[----:B0-----:R-:W-:-:S06]  /*1d40*/  WARPGROUP.ARRIVE ;  /* 0x00000000000079c5 */ /* 0x001fcc0000000000 */
[----:B------:R-:W-:Y:S03]  /*1d50*/  HGMMA.64x256x16.F32.BF16 R24, gdesc[UR12], RZ, !UPT, gsb0 ;  /* 0x03e000000c1879f0 */ /* 0x000fe6000c0018ff */
[----:B------:R-:W-:Y:S02]  /*1d60*/  WARPGROUP.DEPBAR.LE gsb0, 0x0 ;  /* 0x00008000000079c5 */ /* 0x000fe40000010000 */
[----:B------:R-:W-:Y:S04]  /*1d70*/  STL.64 [R1+0xae0], R150 ;  /* 0x000ae09601007387 */ /* 0x000fe80000100a00 */
        /* <DEDUP_REMOVED lines=20> */
[----:B------:R0:W-:Y:S04]  /*1ec0*/  STL.64 [R1+0xa38], R108 ;  /* 0x000a386c01007387 */ /* 0x0001e80000100a00 */
[----:B0-----:R-:W2:Y:S04]  /*1ed0*/  LDL.LU R108, [R1] ;  /* 0x00000000016c7983 */ /* 0x001ea80000300800 */
[----:B------:R-:W2:Y:S04]  /*1ee0*/  LDL.LU R109, [R1+0x4] ;  /* 0x00000400016d7983 */ /* 0x000ea80000300800 */
        /* <DEDUP_REMOVED lines=19> */
[----:B------:R-:W2:Y:S01]  /*2020*/  LDL.LU R129, [R1+0x54] ;  /* 0x0000540001817983 */ /* 0x000ea20000300800 */
        /* <DEDUP_REMOVED lines=23> */
[----:B------:R-:W-:Y:S01]  /*21a0*/  UIADD3 UR12, UR8, 0x2, URZ ;  /* 0x00000002080c7890 */ /* 0x000fe2000fffe03f */
[----:B------:R-:W-:Y:S01]  /*21b0*/  IMAD.MOV.U32 R146, RZ, RZ, R219 ;  /* 0x000000ffff927224 */ /* 0x000fe200078e00db */
[----:B------:R-:W-:Y:S01]  /*21c0*/  MOV R219, R17 ;  /* 0x0000001100db7202 */ /* 0x000fe20000000f00 */
[----:B------:R-:W-:Y:S01]  /*21d0*/  IMAD.MOV.U32 R148, RZ, RZ, R217 ;  /* 0x000000ffff947224 */ /* 0x000fe200078e00d9 */
[----:B------:R-:W-:Y:S01]  /*21e0*/  UIADD3 UR14, UR6, 0x2, URZ ;  /* 0x00000002060e7890 */ /* 0x000fe2000fffe03f */
[----:B------:R-:W-:Y:S01]  /*21f0*/  IMAD.MOV.U32 R149, RZ, RZ, R216 ;  /* 0x000000ffff957224 */ /* 0x000fe200078e00d8 */
[----:B------:R-:W-:Y:S01]  /*2200*/  MOV R216, R20 ;  /* 0x0000001400d87202 */ /* 0x000fe20000000f00 */
[----:B------:R-:W-:Y:S01]  /*2210*/  IMAD.MOV.U32 R151, RZ, RZ, R214 ;  /* 0x000000ffff977224 */ /* 0x000fe200078e00d6 */
[----:B------:R-:W-:Y:S01]  /*2220*/  UMOV UR13, 0x40000040 ;  /* 0x40000040000d7882 */ /* 0x000fe20000000000 */
[----:B------:R-:W-:Y:S01]  /*2230*/  IMAD.MOV.U32 R160, RZ, RZ, R213 ;  /* 0x000000ffffa07224 */ /* 0x000fe200078e00d5 */
[----:B------:R-:W-:Y:S01]  /*2240*/  MOV R213, R23 ;  /* 0x0000001700d57202 */ /* 0x000fe20000000f00 */
[----:B------:R-:W-:Y:S01]  /*2250*/  IMAD.MOV.U32 R214, RZ, RZ, R22 ;  /* 0x000000ffffd67224 */ /* 0x000fe200078e0016 */
[----:B------:R-:W-:Y:S01]  /*2260*/  UMOV UR15, 0x40000040 ;  /* 0x40000040000f7882 */ /* 0x000fe20000000000 */
        /* <DEDUP_REMOVED lines=13> */
[----:B------:R-:W-:-:S06]  /*2340*/  IMAD.MOV.U32 R235, RZ, RZ, R0 ;  /* 0x000000ffffeb7224 */ /* 0x000fcc00078e0000 */
[----:B--2---:R-:W-:-:S06]  /*2350*/  WARPGROUP.ARRIVE ;  /* 0x00000000000079c5 */ /* 0x004fcc0000000000 */
[----:B------:R-:W-:Y:S03]  /*2360*/  HGMMA.64x256x16.F32.BF16 R108, gdesc[UR12], R108, gsb0 ;  /* 0x03e000000c6c79f0 */ /* 0x000fe6000800186c */
[----:B------:R-:W-:Y:S02]  /*2370*/  WARPGROUP.DEPBAR.LE gsb0, 0x0 ;  /* 0x00008000000079c5 */ /* 0x000fe40000010000 */
[----:B------:R-:W-:Y:S04]  /*2380*/  STL.64 [R1], R108 ;  /* 0x0000006c01007387 */ /* 0x000fe80000100a00 */
        /* <DEDUP_REMOVED lines=63> */
[----:B0-----:R-:W2:Y:S04]  /*2780*/  LDL.LU R160, [R1+0xae8] ;  /* 0x000ae80001a07983 */ /* 0x001ea80000300800 */
[----:B------:R-:W3:Y:S04]  /*2790*/  LDL.LU.64 R150, [R1+0xae0] ;  /* 0x000ae00001967983 */ /* 0x000ee80000300a00 */
        /* <DEDUP_REMOVED lines=20> */
[----:B------:R-:W3:Y:S01]  /*28e0*/  LDL.LU.64 R108, [R1+0xa38] ;  /* 0x000a3800016c7983 */ /* 0x000ee20000300a00 */
[----:B------:R-:W-:Y:S01]  /*28f0*/  UIADD3 UR12, UR8, 0x402, URZ ;  /* 0x00000402080c7890 */ /* 0x000fe2000fffe03f */
[----:B------:R-:W-:Y:S01]  /*2900*/  UMOV UR13, 0x40000040 ;  /* 0x40000040000d7882 */ /* 0x000fe20000000000 */
[----:B---3--:R-:W-:-:S07]  /*2910*/  WARPGROUP.ARRIVE ;  /* 0x00000000000079c5 */ /* 0x008fce0000000000 */
[----:B------:R-:W-:Y:S03]  /*2920*/  HGMMA.64x256x16.F32.BF16 R24, gdesc[UR12], R24, gsb0 ;  /* 0x03e000000c1879f0 */ /* 0x000fe60008001818 */
        /* <DEDUP_REMOVED lines=65> */
[----:B0-----:R-:W3:Y:S04]  /*2d40*/  LDL.LU.64 R24, [R1] ;  /* 0x0000000001187983 */ /* 0x001ee80000300a00 */
        /* <DEDUP_REMOVED lines=63> */
[----:B------:R-:W-:-:S02]  /*3140*/  UIADD3 UR12, UR8, 0x4, URZ ;  /* 0x00000004080c7890 */ /* 0x000fc4000fffe03f */
[----:B------:R-:W-:Y:S01]  /*3150*/  UIADD3 UR14, UR6, 0x4, URZ ;  /* 0x00000004060e7890 */ /* 0x000fe2000fffe03f */
[----:B------:R-:W-:Y:S01]  /*3160*/  UMOV UR13, 0x40000040 ;  /* 0x40000040000d7882 */ /* 0x000fe20000000000 */
[----:B------:R-:W-:Y:S01]  /*3170*/  UMOV UR15, 0x40000040 ;  /* 0x40000040000f7882 */ /* 0x000fe20000000000 */
[----:B---3--:R-:W-:-:S06]  /*3180*/  WARPGROUP.ARRIVE ;  /* 0x00000000000079c5 */ /* 0x008fcc0000000000 */
[----:B------:R-:W-:Y:S03]  /*3190*/  HGMMA.64x256x16.F32.BF16 R24, gdesc[UR12], R24, gsb0 ;  /* 0x03e000000c1879f0 */ /* 0x000fe60008001818 */
[----:B------:R-:W-:Y:S02]  /*31a0*/  WARPGROUP.DEPBAR.LE gsb0, 0x0 ;  /* 0x00008000000079c5 */ /* 0x000fe40000010000 */
[----:B------:R-:W-:Y:S01]  /*31b0*/  STL.64 [R1], R24 ;  /* 0x0000001801007387 */ /* 0x000fe20000100a00 */
        /* <DEDUP_REMOVED lines=39> */
[----:B------:R0:W-:Y:S01]  /*3430*/  STL.64 [R1+0x50], R44 ;  /* 0x0000502c01007387 */ /* 0x0001e20000100a00 */
[----:B------:R-:W-:Y:S01]  /*3440*/  IMAD.MOV.U32 R204, RZ, RZ, R120 ;  /* 0x000000ffffcc7224 */ /* 0x000fe200078e0078 */
[----:B------:R-:W-:Y:S01]  /*3450*/  MOV R203, R119 ;  /* 0x0000007700cb7202 */ /* 0x000fe20000000f00 */
[----:B------:R-:W-:Y:S01]  /*3460*/  IMAD.MOV.U32 R205, RZ, RZ, R121 ;  /* 0x000000ffffcd7224 */ /* 0x000fe200078e0079 */
[----:B------:R-:W3:Y:S01]  /*3470*/  LDL.LU.64 R150, [R1+0xa30] ;  /* 0x000a300001967983 */ /* 0x000ee20000300a00 */
        /* <DEDUP_REMOVED lines=96> */
[----:B------:R-:W-:-:S03]  /*3a80*/  IMAD.MOV.U32 R235, RZ, RZ, R46 ;  /* 0x000000ffffeb7224 */ /* 0x000fc600078e002e */
        /* <DEDUP_REMOVED lines=28> */
[----:B0-----:R-:W3:Y:S04]  /*3c50*/  LDL.LU.64 R44, [R1+0x888] ;  /* 0x00088800012c7983 */ /* 0x001ee80000300a00 */
        /* <DEDUP_REMOVED lines=11> */
[----:B------:R-:W-:-:S02]  /*3d10*/  UMOV UR13, 0x40000040 ;  /* 0x40000040000d7882 */ /* 0x000fc40000000000 */
[----:B--2---:R-:W-:Y:S01]  /*3d20*/  STL [R1+0x830], R160 ;  /* 0x000830a001007387 */ /* 0x004fe20000100800 */
[----:B---3--:R-:W-:-:S06]  /*3d30*/  WARPGROUP.ARRIVE ;  /* 0x00000000000079c5 */ /* 0x008fcc0000000000 */
        /* <DEDUP_REMOVED lines=91> */
[----:B------:R-:W-:Y:S01]  /*42f0*/  IMAD.MOV.U32 R234, RZ, RZ, R2 ;  /* 0x000000ffffea7224 */ /* 0x000fe200078e0002 */
[----:B------:R-:W-:Y:S02]  /*4300*/  UIADD3 UR12, UR8, 0x6, URZ ;  /* 0x00000006080c7890 */ /* 0x000fe4000fffe03f */
[----:B------:R-:W-:Y:S01]  /*4310*/  UIADD3 UR14, UR6, 0x6, URZ ;  /* 0x00000006060e7890 */ /* 0x000fe2000fffe03f */
[----:B------:R-:W-:Y:S01]  /*4320*/  UMOV UR13, 0x40000040 ;  /* 0x40000040000d7882 */ /* 0x000fe20000000000 */
[----:B------:R-:W-:Y:S01]  /*4330*/  UMOV UR15, 0x40000040 ;  /* 0x40000040000f7882 */ /* 0x000fe20000000000 */
        /* <DEDUP_REMOVED lines=236> */
[----:B------:R-:W-:Y:S01]  /*5200*/  STL.64 [R1+0x30], R36 ;  /* 0x0000302401007387 */ /* 0x000fe20000100a00 */
[----:B------:R-:W-:-:S03]  /*5210*/  MOV R2, R150 ;  /* 0x0000009600027202 */ /* 0x000fc60000000f00 */
[----:B------:R-:W-:Y:S01]  /*5220*/  STL.64 [R1+0x38], R38 ;  /* 0x0000382601007387 */ /* 0x000fe20000100a00 */
[----:B------:R-:W-:-:S03]  /*5230*/  IMAD.MOV.U32 R0, RZ, RZ, R151 ;  /* 0x000000ffff007224 */ /* 0x000fc600078e0097 */
[----:B------:R-:W-:Y:S01]  /*5240*/  STL.64 [R1+0x40], R40 ;  /* 0x0000402801007387 */ /* 0x000fe20000100a00 */
[----:B------:R-:W-:-:S03]  /*5250*/  IMAD.MOV.U32 R4, RZ, RZ, R148 ;  /* 0x000000ffff047224 */ /* 0x000fc600078e0094 */
[----:B------:R-:W-:Y:S01]  /*5260*/  STL.64 [R1+0x48], R42 ;  /* 0x0000482a01007387 */ /* 0x000fe20000100a00 */
[----:B------:R-:W-:Y:S01]  /*5270*/  IMAD.MOV.U32 R3, RZ, RZ, R149 ;  /* 0x000000ffff037224 */ /* 0x000fe200078e0095 */
[----:B------:R-:W-:Y:S02]  /*5280*/  MOV R5, R147 ;  /* 0x0000009300057202 */ /* 0x000fe40000000f00 */
[----:B------:R0:W-:Y:S01]  /*5290*/  STL.64 [R1+0x50], R44 ;  /* 0x0000502c01007387 */ /* 0x0001e20000100a00 */
[----:B------:R-:W-:Y:S01]  /*52a0*/  IMAD.MOV.U32 R6, RZ, RZ, R146 ;  /* 0x000000ffff067224 */ /* 0x000fe200078e0092 */
[----:B------:R-:W-:Y:S02]  /*52b0*/  MOV R8, R144 ;  /* 0x0000009000087202 */ /* 0x000fe40000000f00 */
[----:B------:R-:W3:Y:S01]  /*52c0*/  LDL.LU.64 R150, [R1+0x778] ;  /* 0x0007780001967983 */ /* 0x000ee20000300a00 */
[----:B------:R-:W-:-:S03]  /*52d0*/  IMAD.MOV.U32 R7, RZ, RZ, R145 ;  /* 0x000000ffff077224 */ /* 0x000fc600078e0091 */
[----:B------:R-:W3:Y:S01]  /*52e0*/  LDL.LU.64 R148, [R1+0x770] ;  /* 0x0007700001947983 */ /* 0x000ee20000300a00 */
[----:B------:R-:W-:Y:S01]  /*52f0*/  IMAD.MOV.U32 R10, RZ, RZ, R142 ;  /* 0x000000ffff0a7224 */ /* 0x000fe200078e008e */
[----:B------:R-:W-:Y:S01]  /*5300*/  MOV R11, R141 ;  /* 0x0000008d000b7202 */ /* 0x000fe20000000f00 */
[----:B------:R-:W-:Y:S01]  /*5310*/  IMAD.MOV.U32 R9, RZ, RZ, R143 ;  /* 0x000000ffff097224 */ /* 0x000fe200078e008f */
[----:B------:R-:W3:Y:S01]  /*5320*/  LDL.LU.64 R146, [R1+0x768] ;  /* 0x0007680001927983 */ /* 0x000ee20000300a00 */
        /* <DEDUP_REMOVED lines=140> */
[----:B------:R-:W-:Y:S02]  /*5bf0*/  IMAD.MOV.U32 R235, RZ, RZ, R46 ;  /* 0x000000ffffeb7224 */ /* 0x000fe400078e002e */
[----:B------:R-:W-:Y:S01]  /*5c00*/  IMAD.MOV.U32 R234, RZ, RZ, R47 ;  /* 0x000000ffffea7224 */ /* 0x000fe200078e002f */
        /* <DEDUP_REMOVED lines=351> */
[----:B------:R-:W-:-:S03]  /*7200*/  IMAD.MOV.U32 R4, RZ, RZ, R150 ;  /* 0x000000ffff047224 */ /* 0x000fc600078e0096 */
[----:B------:R-:W-:Y:S01]  /*7210*/  STL.64 [R1+0x38], R38 ;  /* 0x0000382601007387 */ /* 0x000fe20000100a00 */
[----:B------:R-:W-:-:S03]  /*7220*/  MOV R3, R151 ;  /* 0x0000009700037202 */ /* 0x000fc60000000f00 */
[----:B------:R-:W-:Y:S01]  /*7230*/  STL.64 [R1+0x40], R40 ;  /* 0x0000402801007387 */ /* 0x000fe20000100a00 */
[----:B------:R-:W-:Y:S01]  /*7240*/  MOV R6, R148 ;  /* 0x0000009400067202 */ /* 0x000fe20000000f00 */
[----:B------:R-:W-:Y:S02]  /*7250*/  IMAD.MOV.U32 R5, RZ, RZ, R149 ;  /* 0x000000ffff057224 */ /* 0x000fe400078e0095 */
[----:B------:R-:W-:Y:S01]  /*7260*/  STL.64 [R1+0x48], R42 ;  /* 0x0000482a01007387 */ /* 0x000fe20000100a00 */
[----:B------:R-:W-:-:S03]  /*7270*/  IMAD.MOV.U32 R8, RZ, RZ, R146 ;  /* 0x000000ffff087224 */ /* 0x000fc600078e0092 */
[----:B------:R0:W-:Y:S01]  /*7280*/  STL.64 [R1+0x50], R44 ;  /* 0x0000502c01007387 */ /* 0x0001e20000100a00 */
[----:B------:R-:W-:Y:S01]  /*7290*/  IMAD.MOV.U32 R7, RZ, RZ, R147 ;  /* 0x000000ffff077224 */ /* 0x000fe200078e0093 */
[----:B------:R-:W-:Y:S02]  /*72a0*/  MOV R9, R145 ;  /* 0x0000009100097202 */ /* 0x000fe40000000f00 */
        /* <DEDUP_REMOVED lines=242> */
[----:B------:R-:W-:Y:S01]  /*81d0*/  IMAD.MOV.U32 R131, RZ, RZ, R2 ;  /* 0x000000ffff837224 */ /* 0x000fe200078e0002 */
[----:B------:R-:W-:Y:S01]  /*81e0*/  UIADD3 UR12, UR8, 0x806, URZ ;  /* 0x00000806080c7890 */ /* 0x000fe2000fffe03f */
[----:B------:R-:W-:Y:S01]  /*81f0*/  IMAD.MOV.U32 R217, RZ, RZ, R22 ;  /* 0x000000ffffd97224 */ /* 0x000fe200078e0016 */
[----:B------:R-:W-:Y:S01]  /*8200*/  UIADD3 UR14, UR6, 0x806, URZ ;  /* 0x00000806060e7890 */ /* 0x000fe2000fffe03f */
[----:B------:R-:W-:Y:S01]  /*8210*/  IMAD.MOV.U32 R218, RZ, RZ, R21 ;  /* 0x000000ffffda7224 */ /* 0x000fe200078e0015 */
[----:B------:R-:W-:Y:S01]  /*8220*/  UMOV UR13, 0x40000040 ;  /* 0x40000040000d7882 */ /* 0x000fe20000000000 */
[----:B------:R-:W-:Y:S01]  /*8230*/  IMAD.MOV.U32 R220, RZ, RZ, R19 ;  /* 0x000000ffffdc7224 */ /* 0x000fe200078e0013 */
[----:B------:R-:W-:Y:S01]  /*8240*/  UMOV UR15, 0x40000040 ;  /* 0x40000040000f7882 */ /* 0x000fe20000000000 */
[----:B------:R-:W-:Y:S01]  /*8250*/  IMAD.MOV.U32 R221, RZ, RZ, R18 ;  /* 0x000000ffffdd7224 */ /* 0x000fe200078e0012 */
[----:B------:R0:W5:Y:S01]  /*8260*/  LDL.LU R16, [R1+0x2c4] ;  /* 0x0002c40001107983 */ /* 0x0001620000300800 */
[----:B------:R-:W-:-:S02]  /*8270*/  IMAD.MOV.U32 R223, RZ, RZ, R15 ;  /* 0x000000ffffdf7224 */ /* 0x000fc400078e000f */
[----:B------:R-:W-:Y:S01]  /*8280*/  IMAD.MOV.U32 R224, RZ, RZ, R14 ;  /* 0x000000ffffe07224 */ /* 0x000fe200078e000e */
[----:B------:R0:W5:Y:S01]  /*8290*/  LDL.LU R2, [R1+0x2c0] ;  /* 0x0002c00001027983 */ /* 0x0001620000300800 */
[----:B------:R-:W-:Y:S02]  /*82a0*/  IMAD.MOV.U32 R226, RZ, RZ, R12 ;  /* 0x000000ffffe27224 */ /* 0x000fe400078e000c */
[----:B------:R-:W-:Y:S01]  /*82b0*/  IMAD.MOV.U32 R227, RZ, RZ, R11 ;  /* 0x000000ffffe37224 */ /* 0x000fe200078e000b */
[----:B------:R0:W5:Y:S01]  /*82c0*/  LDL.LU R0, [R1+0x2bc] ;  /* 0x0002bc0001007983 */ /* 0x0001620000300800 */
[----:B------:R-:W-:Y:S02]  /*82d0*/  IMAD.MOV.U32 R229, RZ, RZ, R9 ;  /* 0x000000ffffe57224 */ /* 0x000fe400078e0009 */
[----:B------:R-:W-:Y:S02]  /*82e0*/  IMAD.MOV.U32 R230, RZ, RZ, R8 ;  /* 0x000000ffffe67224 */ /* 0x000fe400078e0008 */
[----:B------:R-:W-:-:S02]  /*82f0*/  IMAD.MOV.U32 R232, RZ, RZ, R6 ;  /* 0x000000ffffe87224 */ /* 0x000fc400078e0006 */
[----:B------:R-:W-:Y:S02]  /*8300*/  IMAD.MOV.U32 R233, RZ, RZ, R5 ;  /* 0x000000ffffe97224 */ /* 0x000fe400078e0005 */
        /* <DEDUP_REMOVED lines=68> */
[----:B-1----:R0:W5:Y:S04]  /*8750*/  LDL.LU R160, [R1+0x2b8] ;  /* 0x0002b80001a07983 */ /* 0x0021680000300800 */
[----:B------:R-:W2:Y:S04]  /*8760*/  LDL.LU.64 R150, [R1+0x2b0] ;  /* 0x0002b00001967983 */ /* 0x000ea80000300a00 */
        /* <DEDUP_REMOVED lines=20> */
[----:B------:R-:W2:Y:S01]  /*88b0*/  LDL.LU.64 R108, [R1+0x208] ;  /* 0x00020800016c7983 */ /* 0x000ea20000300a00 */
[----:B------:R-:W-:Y:S01]  /*88c0*/  UIADD3 UR12, UR8, 0xc06, URZ ;  /* 0x00000c06080c7890 */ /* 0x000fe2000fffe03f */
[----:B------:R-:W-:Y:S01]  /*88d0*/  UMOV UR13, 0x40000040 ;  /* 0x40000040000d7882 */ /* 0x000fe20000000000 */
[----:B--2---:R-:W-:-:S07]  /*88e0*/  WARPGROUP.ARRIVE ;  /* 0x00000000000079c5 */ /* 0x004fce0000000000 */
[----:B------:R-:W-:Y:S03]  /*88f0*/  HGMMA.64x256x16.F32.BF16 R24, gdesc[UR12], R24, gsb0 ;  /* 0x03e000000c1879f0 */ /* 0x000fe60008001818 */
[----:B------:R-:W-:Y:S02]  /*8900*/  WARPGROUP.DEPBAR.LE gsb0, 0x0 ;  /* 0x00008000000079c5 */ /* 0x000fe40000010000 */
[----:B0-----:R-:W-:Y:S05]  /*8910*/  @!P1 BRA `(.L_x_18) ;  /* 0x0000008000a89947 */ /* 0x001fea0003800000 */
[----:B------:R-:W-:Y:S02]  /*8920*/  UIADD3 UR6, UR37, 0x1, URZ ;  /* 0x0000000125067890 */ /* 0x000fe4000fffe03f */
[----:B------:R-:W-:Y:S02]  /*8930*/  UMOV UR7, UR37 ;  /* 0x0000002500077c82 */ /* 0x000fe40008000000 */
[----:B------:R-:W-:-:S04]  /*8940*/  UISETP.NE.AND UP0, UPT, UR6, 0x5, UPT ;  /* 0x000000050600788c */ /* 0x000fc8000bf05270 */
[----:B------:R-:W-:Y:S02]  /*8950*/  USEL UR9, URZ, 0x1, UP0 ;  /* 0x000000013f097887 */ /* 0x000fe40008000000 */
[----:B------:R-:W-:Y:S02]  /*8960*/  USEL UR6, UR6, URZ, UP0 ;  /* 0x0000003f06067287 */ /* 0x000fe40008000000 */
[----:B------:R-:W-:-:S12]  /*8970*/  ULOP3.LUT UR9, UR36, UR9, URZ, 0x3c, !UPT ;  /* 0x0000000924097292 */ /* 0x000fd8000f8e3c3f */
.L_x_25:
[----:B------:R-:W-:Y:S05]  /*8980*/  @!P0 BRA `(.L_x_19) ;  /* 0x0000000000048947 */ /* 0x000fea0003800000 */
[----:B------:R-:W-:Y:S01]  /*8990*/  BPT.TRAP 0x1 ;  /* 0x000000040000795c */ /* 0x000fe20000300000 */
.L_x_19:
[----:B------:R-:W0:Y:S01]  /*89a0*/  S2UR UR10, SR_CgaCtaId ;  /* 0x00000000000a79c3 */ /* 0x000e220000008800 */
[----:B------:R-:W-:Y:S01]  /*89b0*/  UMOV UR8, 0x400 ;  /* 0x0000040000087882 */ /* 0x000fe20000000000 */
[----:B------:R-:W-:-:S05]  /*89c0*/  IMAD.U32 R3, RZ, RZ, UR9 ;  /* 0x00000009ff037e24 */ /* 0x000fca000f8e00ff */
[----:B------:R-:W-:Y:S01]  /*89d0*/  SHF.L.U32 R3, R3, 0x1f, RZ ;  /* 0x0000001f03037819 */ /* 0x000fe200000006ff */
[----:B0-----:R-:W-:-:S04]  /*89e0*/  ULEA UR8, UR10, UR8, 0x18 ;  /* 0x000000080a087291 */ /* 0x001fc8000f8ec03f */
[----:B------:R-:W-:-:S09]  /*89f0*/  ULEA UR10, UR6, UR8, 0x3 ;  /* 0x00000008060a7291 */ /* 0x000fd2000f8e183f */
[----:B------:R0:W1:Y:S01]  /*8a00*/  SYNCS.PHASECHK.TRANS64.TRYWAIT P1, [UR10], R3 ;  /* 0x00000003ff0075a7 */ /* 0x000062000802014a */
[----:B------:R-:W-:Y:S05]  /*8a10*/  @!P0 BRA `(.L_x_20) ;  /* 0x0000000000048947 */ /* 0x000fea0003800000 */
[----:B------:R-:W-:Y:S01]  /*8a20*/  BPT.TRAP 0x1 ;  /* 0x000000040000795c */ /* 0x000fe20000300000 */
.L_x_20:
[----:B-1----:R-:W-:Y:S05]  /*8a30*/  @P1 BRA `(.L_x_21) ;  /* 0x0000000000081947 */ /* 0x002fea0003800000 */
[----:B------:R-:W1:Y:S02]  /*8a40*/  SYNCS.PHASECHK.TRANS64.TRYWAIT P1, [UR10], R3 ;  /* 0x00000003ff0075a7 */ /* 0x000e64000802014a */
[----:B-1----:R-:W-:Y:S05]  /*8a50*/  @!P1 BRA `(.L_x_22) ;  /* 0x000001ac00849947 */ /* 0x002fea0003800000 */
.L_x_21:
        /* <DEDUP_REMOVED lines=64> */
[----:B--2---:R-:W2:Y:S04]  /*8e60*/  LDL.LU.64 R24, [R1] ;  /* 0x0000000001187983 */ /* 0x004ea80000300a00 */
        /* <DEDUP_REMOVED lines=63> */
[----:B------:R-:W-:-:S02]  /*9260*/  ULEA UR10, UR6, UR4, 0xc ;  /* 0x00000004060a7291 */ /* 0x000fc4000f8e603f */
[----:B------:R-:W-:Y:S01]  /*9270*/  ULEA UR11, UR6, UR5, 0xc ;  /* 0x00000005060b7291 */ /* 0x000fe2000f8e603f */
[----:B-----5:R-:W-:Y:S01]  /*9280*/  STL [R1+0x2c4], R16 ;  /* 0x0002c41001007387 */ /* 0x020fe20000100800 */
[----:B------:R-:W-:Y:S01]  /*9290*/  UMOV UR13, 0x40000040 ;  /* 0x40000040000d7882 */ /* 0x000fe20000000000 */
[----:B------:R-:W-:Y:S02]  /*92a0*/  UMOV UR15, 0x40000040 ;  /* 0x40000040000f7882 */ /* 0x000fe40000000000 */
[----:B------:R-:W-:Y:S01]  /*92b0*/  UMOV UR12, UR10 ;  /* 0x0000000a000c7c82 */ /* 0x000fe20008000000 */
[----:B------:R3:W-:Y:S01]  /*92c0*/  STL [R1+0x2c0], R2 ;  /* 0x0002c00201007387 */ /* 0x0007e20000100800 */
[----:B------:R-:W-:-:S03]  /*92d0*/  UMOV UR14, UR11 ;  /* 0x0000000b000e7c82 */ /* 0x000fc60008000000 */
[----:B------:R4:W-:Y:S01]  /*92e0*/  STL [R1+0x2bc], R0 ;  /* 0x0002bc0001007387 */ /* 0x0009e20000100800 */
[----:B--2---:R-:W-:-:S06]  /*92f0*/  WARPGROUP.ARRIVE ;  /* 0x00000000000079c5 */ /* 0x004fcc0000000000 */
[----:B------:R-:W-:Y:S03]  /*9300*/  HGMMA.64x256x16.F32.BF16 R24, gdesc[UR12], R24, gsb0 ;  /* 0x03e000000c1879f0 */ /* 0x000fe60008001818 */
[----:B------:R-:W-:Y:S02]  /*9310*/  WARPGROUP.DEPBAR.LE gsb0, 0x0 ;  /* 0x00008000000079c5 */ /* 0x000fe40000010000 */
[----:B------:R-:W-:Y:S01]  /*9320*/  STL.64 [R1], R24 ;  /* 0x0000001801007387 */ /* 0x000fe20000100a00 */
[----:B---3--:R-:W-:Y:S01]  /*9330*/  IMAD.MOV.U32 R2, RZ, RZ, R150 ;  /* 0x000000ffff027224 */ /* 0x008fe200078e0096 */
[----:B----4-:R-:W-:Y:S01]  /*9340*/  MOV R0, R151 ;  /* 0x0000009700007202 */ /* 0x010fe20000000f00 */
[----:B01----:R-:W-:Y:S01]  /*9350*/  IMAD.MOV.U32 R3, RZ, RZ, R149 ;  /* 0x000000ffff037224 */ /* 0x003fe200078e0095 */
[----:B------:R-:W-:Y:S01]  /*9360*/  STL.64 [R1+0x8], R26 ;  /* 0x0000081a01007387 */ /* 0x000fe20000100a00 */
        /* <DEDUP_REMOVED lines=39> */
[----:B------:R-:W2:Y:S01]  /*95e0*/  LDL.LU.64 R150, [R1+0xce8] ;  /* 0x000ce80001967983 */ /* 0x000ea20000300a00 */
        /* <DEDUP_REMOVED lines=96> */
[----:B------:R-:W-:-:S03]  /*9bf0*/  IMAD.MOV.U32 R234, RZ, RZ, R47 ;  /* 0x000000ffffea7224 */ /* 0x000fc600078e002f */
        /* <DEDUP_REMOVED lines=28> */
[----:B0-----:R-:W2:Y:S04]  /*9dc0*/  LDL.LU.64 R44, [R1+0xb40] ;  /* 0x000b4000012c7983 */ /* 0x001ea80000300a00 */
        /* <DEDUP_REMOVED lines=11> */
[----:B------:R-:W-:-:S02]  /*9e80*/  UMOV UR13, 0x40000040 ;  /* 0x40000040000d7882 */ /* 0x000fc40000000000 */
[----:B------:R-:W-:Y:S01]  /*9e90*/  STL [R1+0xae8], R160 ;  /* 0x000ae8a001007387 */ /* 0x000fe20000100800 */
[----:B--2---:R-:W-:-:S06]  /*9ea0*/  WARPGROUP.ARRIVE ;  /* 0x00000000000079c5 */ /* 0x004fcc0000000000 */
        /* <DEDUP_REMOVED lines=76> */
[----:B------:R-:W-:Y:S01]  /*a370*/  MOV R213, R23 ;  /* 0x0000001700d57202 */ /* 0x000fe20000000f00 */
        /* <DEDUP_REMOVED lines=258> */
[----:B------:R-:W-:-:S03]  /*b3a0*/  IMAD.MOV.U32 R0, RZ, RZ, R151 ;  /* 0x000000ffff007224 */ /* 0x000fc600078e0097 */
[----:B------:R-:W-:Y:S01]  /*b3b0*/  STL.64 [R1+0x40], R40 ;  /* 0x0000402801007387 */ /* 0x000fe20000100a00 */
[----:B------:R-:W-:Y:S01]  /*b3c0*/  IMAD.MOV.U32 R4, RZ, RZ, R148 ;  /* 0x000000ffff047224 */ /* 0x000fe200078e0094 */
[----:B------:R-:W-:Y:S02]  /*b3d0*/  MOV R3, R149 ;  /* 0x0000009500037202 */ /* 0x000fe40000000f00 */
[----:B------:R-:W-:Y:S01]  /*b3e0*/  STL.64 [R1+0x48], R42 ;  /* 0x0000482a01007387 */ /* 0x000fe20000100a00 */
[----:B------:R-:W-:Y:S01]  /*b3f0*/  MOV R6, R146 ;  /* 0x0000009200067202 */ /* 0x000fe20000000f00 */
[----:B------:R-:W-:Y:S02]  /*b400*/  IMAD.MOV.U32 R5, RZ, RZ, R147 ;  /* 0x000000ffff057224 */ /* 0x000fe400078e0093 */
[----:B------:R0:W-:Y:S01]  /*b410*/  STL.64 [R1+0x50], R44 ;  /* 0x0000502c01007387 */ /* 0x0001e20000100a00 */
[----:B------:R-:W-:-:S03]  /*b420*/  IMAD.MOV.U32 R8, RZ, RZ, R144 ;  /* 0x000000ffff087224 */ /* 0x000fc600078e0090 */
[----:B------:R-:W3:Y:S01]  /*b430*/  LDL.LU.64 R150, [R1+0xa30] ;  /* 0x000a300001967983 */ /* 0x000ee20000300a00 */
        /* <DEDUP_REMOVED lines=1380> */
[----:B------:R-:W-:Y:S01]  /*10a80*/  BPT.TRAP 0x1 ;  /* 0x000000040000795c */ /* 0x000fe20000300000 */
.L_x_23:
[----:B------:R-:W-:Y:S02]  /*10a90*/  UISETP.GT.U32.AND UP0, UPT, UR38, 0x1, UPT ;  /* 0x000000012600788c */ /* 0x000fe4000bf04070 */
[----:B------:R-:W-:-:S04]  /*10aa0*/  ULEA UR8, UR7, UR8, 0x3 ;  /* 0x0000000807087291 */ /* 0x000fc8000f8e183f */
[----:B------:R-:W-:Y:S01]  /*10ab0*/  UIADD3 UR8, UR8, 0x28, URZ ;  /* 0x0000002808087890 */ /* 0x000fe2000fffe03f */
[----:B------:R-:W-:-:S03]  /*10ac0*/  PLOP3.LUT P1, PT, PT, PT, UP0, 0x80, 0x0 ;  /* 0x000000000000781c */ /* 0x000fc60003f2f008 */
[----:B------:R-:W-:-:S09]  /*10ad0*/  UPRMT UR8, URZ, 0x654, UR8 ;  /* 0x000006543f087896 */ /* 0x000fd20008000008 */
[----:B------:R-:W-:Y:S01]  /*10ae0*/  SYNCS.ARRIVE.TRANS64.RED.A1T0 RZ, [UR8], RZ ;  /* 0x000000ffffff79a7 */ /* 0x000fe20008100408 */
[----:B------:R-:W-:Y:S05]  /*10af0*/  @P1 BRA `(.L_x_24) ;  /* 0x0000000000041947 */ /* 0x000fea0003800000 */
[----:B------:R-:W-:Y:S01]  /*10b00*/  BPT.TRAP 0x1 ;  /* 0x000000040000795c */ /* 0x000fe20000300000 */
.L_x_24:
[----:B------:R-:W-:Y:S01]  /*10b10*/  UIADD3 UR6, UR6, 0x1, URZ ;  /* 0x0000000106067890 */ /* 0x000fe2000fffe03f */
[C---:B-----5:R-:W-:Y:S01]  /*10b20*/  ISETP.GT.AND P1, PT, R0.reuse, 0x1, PT ;  /* 0x000000010000780c */ /* 0x060fe20003f24270 */
[----:B------:R-:W-:Y:S01]  /*10b30*/  UIADD3 UR7, UR7, 0x1, URZ ;  /* 0x0000000107077890 */ /* 0x000fe2000fffe03f */
[----:B------:R-:W-:Y:S01]  /*10b40*/  VIADD R0, R0, 0xffffffff ;  /* 0xffffffff00007836 */ /* 0x000fe20000000000 */
[----:B------:R-:W-:Y:S02]  /*10b50*/  UISETP.NE.AND UP0, UPT, UR6, 0x5, UPT ;  /* 0x000000050600788c */ /* 0x000fe4000bf05270 */
[----:B------:R-:W-:Y:S02]  /*10b60*/  UISETP.NE.AND UP1, UPT, UR7, 0x5, UPT ;  /* 0x000000050700788c */ /* 0x000fe4000bf25270 */
[----:B------:R-:W-:Y:S02]  /*10b70*/  USEL UR8, URZ, 0x1, UP0 ;  /* 0x000000013f087887 */ /* 0x000fe40008000000 */
[----:B------:R-:W-:-:S02]  /*10b80*/  USEL UR6, UR6, URZ, UP0 ;  /* 0x0000003f06067287 */ /* 0x000fc40008000000 */
[----:B------:R-:W-:Y:S02]  /*10b90*/  USEL UR7, UR7, URZ, UP1 ;  /* 0x0000003f07077287 */ /* 0x000fe40008800000 */
[----:B------:R-:W-:Y:S01]  /*10ba0*/  ULOP3.LUT UR9, UR9, UR8, URZ, 0x3c, !UPT ;  /* 0x0000000809097292 */ /* 0x000fe2000f8e3c3f */
[----:B------:R-:W-:Y:S11]  /*10bb0*/  @P1 BRA `(.L_x_25) ;  /* 0xffffff7c00701947 */ /* 0x000ff6000383ffff */
.L_x_18:
[----:B-----5:R-:W0:Y:S02]  /*10bc0*/  LDC R0, c[0x0][0x28c] ;  /* 0x0000a300ff007b82 */ /* 0x020e240000000800 */
[----:B0-----:R-:W-:-:S13]  /*10bd0*/  ISETP.GE.AND P1, PT, R0, 0x1, PT ;  /* 0x000000010000780c */ /* 0x001fda0003f26270 */
[----:B------:R-:W-:Y:S05]  /*10be0*/  @!P1 BRA `(.L_x_26) ;  /* 0x00000000004c9947 */ /* 0x000fea0003800000 */
[----:B------:R-:W-:Y:S05]  /*10bf0*/  @!P0 BRA `(.L_x_27) ;  /* 0x0000000000048947 */ /* 0x000fea0003800000 */
[----:B------:R-:W-:Y:S01]  /*10c00*/  BPT.TRAP 0x1 ;  /* 0x000000040000795c */ /* 0x000fe20000300000 */
.L_x_27:
[----:B------:R-:W0:Y:S01]  /*10c10*/  S2UR UR7, SR_CgaCtaId ;  /* 0x00000000000779c3 */ /* 0x000e220000008800 */
[----:B------:R-:W-:-:S04]  /*10c20*/  UISETP.LT.AND UP0, UPT, UR43, 0x1, UPT ;  /* 0x000000012b00788c */ /* 0x000fc8000bf01270 */
[----:B------:R-:W-:Y:S02]  /*10c30*/  USEL UR6, UR43, 0x1, UP0 ;  /* 0x000000012b067887 */ /* 0x000fe40008000000 */
[----:B------:R-:W-:Y:S02]  /*10c40*/  UISETP.GT.U32.AND UP0, UPT, UR38, 0x1, UPT ;  /* 0x000000012600788c */ /* 0x000fe4000bf04070 */
[----:B------:R-:W-:-:S04]  /*10c50*/  UIADD3 UR6, UR37, UR43, -UR6 ;  /* 0x0000002b25067290 */ /* 0x000fc8000fffe806 */
[----:B------:R-:W-:Y:S01]  /*10c60*/  UIMAD.WIDE.U32 UR4, UR6, -0x33333333, URZ ;  /* 0xcccccccd060478a5 */ /* 0x000fe2000f8e003f */
[----:B------:R-:W-:-:S03]  /*10c70*/  PLOP3.LUT P0, PT, PT, PT, UP0, 0x80, 0x0 ;  /* 0x000000000000781c */ /* 0x000fc60003f0f008 */
[----:B------:R-:W-:-:S03]  /*10c80*/  USHF.R.U32.HI UR4, URZ, 0x2, UR5 ;  /* 0x000000023f047899 */ /* 0x000fc60008011605 */
[----:B------:R-:W-:Y:S01]  /*10c90*/  UMOV UR5, 0x400 ;  /* 0x0000040000057882 */ /* 0x000fe20000000000 */
[----:B------:R-:W-:Y:S02]  /*10ca0*/  UIMAD UR6, UR4, -0x5, UR6 ;  /* 0xfffffffb040678a4 */ /* 0x000fe4000f8e0206 */
[----:B0-----:R-:W-:-:S04]  /*10cb0*/  ULEA UR5, UR7, UR5, 0x18 ;  /* 0x0000000507057291 */ /* 0x001fc8000f8ec03f */
[----:B------:R-:W-:-:S04]  /*10cc0*/  ULEA UR6, UR6, UR5, 0x3 ;  /* 0x0000000506067291 */ /* 0x000fc8000f8e183f */
[----:B------:R-:W-:-:S04]  /*10cd0*/  UIADD3 UR6, UR6, 0x28, URZ ;  /* 0x0000002806067890 */ /* 0x000fc8000fffe03f */
[----:B------:R-:W-:-:S09]  /*10ce0*/  UPRMT UR6, URZ, 0x654, UR6 ;  /* 0x000006543f067896 */ /* 0x000fd20008000006 */
[----:B------:R-:W-:Y:S01]  /*10cf0*/  SYNCS.ARRIVE.TRANS64.RED.A1T0 RZ, [UR6], RZ ;  /* 0x000000ffffff79a7 */ /* 0x000fe20008100406 */
[----:B------:R-:W-:Y:S05]  /*10d00*/  @P0 BRA `(.L_x_26) ;  /* 0x0000000000040947 */ /* 0x000fea0003800000 */
[----:B------:R-:W-:Y:S01]  /*10d10*/  BPT.TRAP 0x1 ;  /* 0x000000040000795c */ /* 0x000fe20000300000 */
.L_x_26:
[----:B------:R-:W0:Y:S01]  /*10d20*/  S2R R8, SR_TID.X ;  /* 0x0000000000087919 */ /* 0x000e220000002100 */
[----:B------:R-:W-:Y:S01]  /*10d30*/  IMAD.MOV.U32 R19, RZ, RZ, 0x6540 ;  /* 0x00006540ff137424 */ /* 0x000fe200078e00ff */
[----:B------:R-:W-:Y:S01]  /*10d40*/  USHF.R.S32.HI UR10, URZ, 0x1f, UR42 ;  /* 0x0000001f3f0a7899 */ /* 0x000fe2000801142a */
[----:B------:R-:W-:Y:S01]  /*10d50*/  LOP3.LUT R4, R160, 0x1, RZ, 0xc0, !PT ;  /* 0x00000001a0047812 */ /* 0x000fe200078ec0ff */
[----:B------:R-:W-:Y:S01]  /*10d60*/  ULDC.64 UR8, c[0x0][0x5d0] ;  /* 0x0001740000087ab9 */ /* 0x000fe20000000a00 */
[----:B------:R-:W-:Y:S01]  /*10d70*/  UIMAD.WIDE UR6, UR40, 0x100, URZ ;  /* 0x00000100280678a5 */ /* 0x000fe2000f8e023f */
[----:B------:R-:W-:Y:S01]  /*10d80*/  MOV R6, UR8 ;  /* 0x0000000800067c02 */ /* 0x000fe20008000f00 */
[----:B------:R-:W-:Y:S01]  /*10d90*/  UIMAD UR4, UR10, UR8, URZ ;  /* 0x000000080a0472a4 */ /* 0x000fe2000f8e023f */
[----:B------:R-:W-:Y:S01]  /*10da0*/  SHF.L.U32 R3, R4, 0x6, RZ ;  /* 0x0000000604037819 */ /* 0x000fe200000006ff */
[----:B------:R-:W-:Y:S02]  /*10db0*/  USHF.L.U32 UR40, UR40, 0x8, URZ ;  /* 0x0000000828287899 */ /* 0x000fe4000800063f */
[----:B------:R-:W-:Y:S01]  /*10dc0*/  UIMAD UR4, UR42, UR9, UR4 ;  /* 0x000000092a0472a4 */ /* 0x000fe2000f8e0204 */
[----:B------:R-:W-:Y:S01]  /*10dd0*/  ULDC UR8, c[0x0][0x284] ;  /* 0x0000a10000087ab9 */ /* 0x000fe20000000800 */
[----:B------:R-:W-:Y:S01]  /*10de0*/  UIADD3 UR37, UR43, UR37, URZ ;  /* 0x000000252b257290 */ /* 0x000fe2000fffe03f */
[----:B------:R-:W-:Y:S01]  /*10df0*/  IMAD.U32 R17, RZ, RZ, UR8 ;  /* 0x00000008ff117e24 */ /* 0x000fe2000f8e00ff */
[----:B------:R-:W-:-:S02]  /*10e00*/  UISETP.GE.U32.AND UP2, UPT, UR43, 0x5, UPT ;  /* 0x000000052b00788c */ /* 0x000fc4000bf46070 */
[----:B------:R-:W-:-:S04]  /*10e10*/  UISETP.GT.U32.AND UP1, UPT, UR37, 0x4, UPT ;  /* 0x000000042500788c */ /* 0x000fc8000bf24070 */
[----:B------:R-:W-:Y:S01]  /*10e20*/  UISETP.LT.U32.AND UP1, UPT, UR43, 0x5, UP1 ;  /* 0x000000052b00788c */ /* 0x000fe20008f21070 */
[C---:B0-----:R-:W-:Y:S01]  /*10e30*/  IMAD.SHL.U32 R18, R8.reuse, 0x2, RZ ;  /* 0x0000000208127824 */ /* 0x041fe200078e00ff */
[----:B------:R-:W-:Y:S02]  /*10e40*/  SHF.R.U32.HI R0, RZ, 0x2, R8 ;  /* 0x00000002ff007819 */ /* 0x000fe40000011608 */
[----:B------:R-:W-:Y:S02]  /*10e50*/  LOP3.LUT R5, R8, 0x60, RZ, 0xc0, !PT ;  /* 0x0000006008057812 */ /* 0x000fe400078ec0ff */
[----:B------:R-:W-:Y:S02]  /*10e60*/  LOP3.LUT R18, R18, 0x6, RZ, 0xc0, !PT ;  /* 0x0000000612127812 */ /* 0x000fe400078ec0ff */
[----:B------:R-:W-:Y:S02]  /*10e70*/  LOP3.LUT R0, R0, 0x7, RZ, 0xc0, !PT ;  /* 0x0000000700007812 */ /* 0x000fe400078ec0ff */
[----:B------:R-:W-:Y:S01]  /*10e80*/  PRMT R18, R18, R19, UR41 ;  /* 0x0000002912127e16 */ /* 0x000fe20008000013 */
[----:B------:R-:W-:Y:S01]  /*10e90*/  USHF.L.U32 UR41, UR41, 0x8, URZ ;  /* 0x0000000829297899 */ /* 0x000fe2000800063f */
[----:B------:R-:W-:-:S02]  /*10ea0*/  SHF.R.U32.HI R5, RZ, 0x1, R5 ;  /* 0x00000001ff057819 */ /* 0x000fc40000011605 */
[----:B------:R-:W-:Y:S02]  /*10eb0*/  SHF.R.S32.HI R19, RZ, 0x1f, R18 ;  /* 0x0000001fff137819 */ /* 0x000fe40000011412 */
[--C-:B------:R-:W-:Y:S02]  /*10ec0*/  LOP3.LUT R3, R3, 0x40, R0.reuse, 0xe2, !PT ;  /* 0x0000004003037812 */ /* 0x100fe400078ee200 */
[----:B------:R-:W-:Y:S01]  /*10ed0*/  IADD3 R0, RZ, -R5, -R0 ;  /* 0x80000005ff007210 */ /* 0x000fe20007ffe800 */
[----:B------:R-:W-:Y:S01]  /*10ee0*/  IMAD.WIDE.U32 R6, R6, UR42, R18 ;  /* 0x0000002a06067c25 */ /* 0x000fe2000f8e0012 */
[----:B------:R-:W-:-:S03]  /*10ef0*/  LOP3.LUT R3, R3, UR6, R5, 0xfe, !PT ;  /* 0x0000000603037c12 */ /* 0x000fc6000f8efe05 */
[----:B------:R-:W-:Y:S01]  /*10f00*/  VIADD R7, R7, UR4 ;  /* 0x0000000407077c36 */ /* 0x000fe20008000000 */
[----:B------:R-:W-:Y:S01]  /*10f10*/  ULDC UR4, c[0x0][0x288] ;  /* 0x0000a20000047ab9 */ /* 0x000fe20000000800 */
[----:B------:R-:W-:Y:S01]  /*10f20*/  IMAD R0, R4, -0x40, R0 ;  /* 0xffffffc004007824 */ /* 0x000fe200078e0200 */
[----:B------:R-:W-:Y:S01]  /*10f30*/  UISETP.GE.AND UP0, UPT, UR41, UR4, UPT ;  /* 0x000000042900728c */ /* 0x000fe2000bf06270 */
[----:B------:R-:W-:-:S03]  /*10f40*/  MOV R4, 0xfffffffe ;  /* 0xfffffffe00047802 */ /* 0x000fc60000000f00 */
[----:B------:R-:W-:Y:S02]  /*10f50*/  UISETP.GE.OR UP0, UPT, UR40, UR8, UP0 ;  /* 0x000000082800728c */ /* 0x000fe40008706670 */
[----:B------:R-:W-:Y:S01]  /*10f60*/  IADD3 R17, R17, -UR40, R0 ;  /* 0x8000002811117c10 */ /* 0x000fe2000fffe000 */
[----:B------:R-:W-:Y:S01]  /*10f70*/  USEL UR8, URZ, 0x1, !UP1 ;  /* 0x000000013f087887 */ /* 0x000fe2000c800000 */
[----:B------:R-:W-:Y:S01]  /*10f80*/  LOP3.LUT R0, R8, 0x3, RZ, 0xc0, !PT ;  /* 0x0000000308007812 */ /* 0x000fe200078ec0ff */
[----:B------:R-:W-:Y:S01]  /*10f90*/  UMOV UR40, 0xffffffff ;  /* 0xffffffff00287882 */ /* 0x000fe20000000000 */
[----:B------:R-:W-:Y:S01]  /*10fa0*/  PLOP3.LUT P0, PT, PT, PT, UP0, 0x80, 0x0 ;  /* 0x000000000000781c */ /* 0x000fe20003f0f008 */
[----:B------:R-:W-:Y:S02]  /*10fb0*/  ULOP3.LUT UR36, UR36, UR8, URZ, 0x3c, !UPT ;  /* 0x0000000824247292 */ /* 0x000fe4000f8e3c3f */
[----:B------:R-:W-:Y:S01]  /*10fc0*/  IMAD R0, R0, R4, UR4 ;  /* 0x0000000400007e24 */ /* 0x000fe2000f8e0204 */
[----:B------:R-:W-:-:S03]  /*10fd0*/  UIMAD.WIDE.U32 UR4, UR37, -0x33333333, URZ ;  /* 0xcccccccd250478a5 */ /* 0x000fc6000f8e003f */
[----:B------:R-:W-:Y:S01]  /*10fe0*/  VIADD R0, R0, -UR41 ;  /* 0x8000002900007c36 */ /* 0x000fe20008000000 */
[----:B------:R-:W-:-:S04]  /*10ff0*/  USHF.R.U32.HI UR4, URZ, 0x2, UR5 ;  /* 0x000000023f047899 */ /* 0x000fc80008011605 */
[----:B------:R-:W-:Y:S02]  /*11000*/  UIMAD UR37, UR4, -0x5, UR37 ;  /* 0xfffffffb042578a4 */ /* 0x000fe4000f8e0225 */
[----:B------:R-:W-:Y:S01]  /*11010*/  @UP2 ULOP3.LUT UR36, UR36, 0x1, UR4, 0x78, !UPT ;  /* 0x0000000124242892 */ /* 0x000fe2000f8e7804 */
[----:B------:R-:W-:Y:S11]  /*11020*/  @P0 BRA `(.L_x_28) ;  /* 0x0000010400d80947 */ /* 0x000ff60003800000 */
[----:B------:R-:W-:Y:S01]  /*11030*/  FSETP.NEU.AND P0, PT, R16, RZ, PT ;  /* 0x000000ff1000720b */ /* 0x000fe20003f0d000 */
[----:B------:R-:W-:Y:S01]  /*11040*/  ULDC.64 UR8, c[0x0][0x5c8] ;  /* 0x0001720000087ab9 */ /* 0x000fe20000000a00 */
[----:B------:R-:W-:Y:S01]  /*11050*/  ISETP.GT.AND P3, PT, R17, RZ, PT ;  /* 0x000000ff1100720c */ /* 0x000fe20003f64270 */
[----:B------:R-:W-:Y:S01]  /*11060*/  UIMAD UR4, UR7, UR8, URZ ;  /* 0x00000008070472a4 */ /* 0x000fe2000f8e023f */
[----:B------:R-:W-:Y:S01]  /*11070*/  IMAD.U32 R10, RZ, RZ, UR9 ;  /* 0x00000009ff0a7e24 */ /* 0x000fe2000f8e00ff */
[----:B------:R-:W-:Y:S01]  /*11080*/  BSSY B0, `(.L_x_28) ;  /* 0x0001070000007945 */ /* 0x000fe20003800000 */
[----:B------:R-:W-:Y:S01]  /*11090*/  IMAD.WIDE.U32 R6, R3, UR8, R6 ;  /* 0x0000000803067c25 */ /* 0x000fe2000f8e0006 */
[----:B------:R-:W-:-:S03]  /*110a0*/  ISETP.GT.AND P1, PT, R0, RZ, P3 ;  /* 0x000000ff0000720c */ /* 0x000fc60001f24270 */
[----:B------:R-:W-:-:S05]  /*110b0*/  IMAD R10, R3, R10, UR4 ;  /* 0x00000004030a7e24 */ /* 0x000fca000f8e020a */
[----:B------:R-:W-:Y:S01]  /*110c0*/  IADD3 R10, R7, R10, RZ ;  /* 0x0000000a070a7210 */ /* 0x000fe20007ffe0ff */
[----:B------:R-:W-:Y:S06]  /*110d0*/  @!P0 BRA `(.L_x_29) ;  /* 0x000000b800108947 */ /* 0x000fec0003800000 */
[----:B------:R-:W0:Y:S01]  /*110e0*/  LDC.64 R22, c[0x0][0x5b8] ;  /* 0x00016e00ff167b82 */ /* 0x000e220000000a00 */
[----:B------:R-:W2:Y:S01]  /*110f0*/  LDL.LU R11, [R1] ;  /* 0x00000000010b7983 */ /* 0x000ea20000300800 */
[----:B------:R-:W-:-:S06]  /*11100*/  ULDC.64 UR4, c[0x0][0x5c0] ;  /* 0x0001700000047ab9 */ /* 0x000fcc0000000a00 */
[----:B------:R-:W1:Y:S08]  /*11110*/  LDC.64 R14, c[0x0][0x5b0] ;  /* 0x00016c00ff0e7b82 */ /* 0x000e700000000a00 */
[----:B------:R-:W3:Y:S01]  /*11120*/  LDC.64 R12, c[0x0][0x5a8] ;  /* 0x00016a00ff0c7b82 */ /* 0x000ee20000000a00 */
[C---:B0-----:R-:W-:Y:S02]  /*11130*/  IMAD R157, R22.reuse, UR10, RZ ;  /* 0x0000000a169d7c24 */ /* 0x041fe4000f8e02ff */
[----:B------:R-:W-:-:S04]  /*11140*/  IMAD.WIDE.U32 R152, R22, UR42, R18 ;  /* 0x0000002a16987c25 */ /* 0x000fc8000f8e0012 */
[----:B------:R-:W-:Y:S02]  /*11150*/  IMAD R157, R23, UR42, R157 ;  /* 0x0000002a179d7c24 */ /* 0x000fe4000f8e029d */
[----:B-1----:R-:W-:Y:S02]  /*11160*/  IMAD R156, R14, UR7, RZ ;  /* 0x000000070e9c7c24 */ /* 0x002fe4000f8e02ff */
[----:B------:R-:W-:Y:S02]  /*11170*/  IMAD.IADD R21, R153, 0x1, R157 ;  /* 0x0000000199157824 */ /* 0x000fe400078e029d */
[----:B------:R-:W-:Y:S02]  /*11180*/  IMAD.MOV.U32 R20, RZ, RZ, R152 ;  /* 0x000000ffff147224 */ /* 0x000fe400078e0098 */
[C---:B------:R-:W-:Y:S02]  /*11190*/  IMAD R156, R3.reuse, R15, R156 ;  /* 0x0000000f039c7224 */ /* 0x040fe400078e029c */
[----:B------:R-:W-:-:S05]  /*111a0*/  IMAD.WIDE.U32 R4, R3, R14, R20 ;  /* 0x0000000e03047225 */ /* 0x000fca00078e0014 */
[----:B------:R-:W-:Y:S02]  /*111b0*/  IADD3 R5, R5, R156, RZ ;  /* 0x0000009c05057210 */ /* 0x000fe40007ffe0ff */
[----:B---3--:R-:W-:-:S04]  /*111c0*/  LEA R8, P0, R4, R12, 0x1 ;  /* 0x0000000c04087211 */ /* 0x008fc800078008ff */
[----:B------:R-:W-:-:S05]  /*111d0*/  LEA.HI.X R9, R4, R13, R5, 0x1, P0 ;  /* 0x0000000d04097211 */ /* 0x000fca00000f0c05 */
[----:B------:R-:W3:Y:S01]  /*111e0*/  @P1 LDG.E.LTC128B.U16 R23, desc[UR44][R8.64] ;  /* 0x0000002c08171981 */ /* 0x000ee2000c1e1520 */
[----:B------:R-:W-:Y:S01]  /*111f0*/  BSSY B1, `(.L_x_30) ;  /* 0x0000011000017945 */ /* 0x000fe20003800000 */
[----:B---3--:R-:W-:-:S04]  /*11200*/  IMAD.U32 R4, R23, 0x10000, RZ ;  /* 0x0001000017047824 */ /* 0x008fc800078e00ff */
[----:B------:R-:W-:-:S04]  /*11210*/  FMUL R4, R4, R16 ;  /* 0x0000001004047220 */ /* 0x000fc80000400000 */
[----:B--2---:R-:W-:Y:S01]  /*11220*/  FFMA R7, R11, R2, R4 ;  /* 0x000000020b077223 */ /* 0x004fe20000000004 */
[----:B------:R-:W-:-:S04]  /*11230*/  LEA R4, P0, R6, UR4, 0x1 ;  /* 0x0000000406047c11 */ /* 0x000fc8000f8008ff */
[----:B------:R-:W-:Y:S02]  /*11240*/  LEA.HI.X R5, R6, UR5, R10, 0x1, P0 ;  /* 0x0000000506057c11 */ /* 0x000fe400080f0c0a */
[----:B------:R-:W-:-:S05]  /*11250*/  F2FP.BF16.F32.PACK_AB R6, RZ, R7 ;  /* 0x00000007ff06723e */ /* 0x000fca00000010ff */
[----:B------:R0:W-:Y:S02]  /*11260*/  @P1 STG.E.U16 desc[UR44][R4.64], R6 ;  /* 0x0000000604001986 */ /* 0x0001e4000c10152c */
[----:B0-----:R-:W-:-:S04]  /*11270*/  IMAD.WIDE.U32 R6, R3, R14, R18 ;  /* 0x0000000e03067225 */ /* 0x001fc800078e0012 */
[----:B------:R-:W-:Y:S02]  /*11280*/  IMAD.IADD R7, R156, 0x1, R7 ;  /* 0x000000019c077824 */ /* 0x000fe400078e0207 */
[----:B------:R-:W-:-:S05]  /*11290*/  IMAD.WIDE.U32 R6, R22, UR42, R6 ;  /* 0x0000002a16067c25 */ /* 0x000fca000f8e0006 */
[----:B------:R-:W-:Y:S02]  /*112a0*/  IADD3 R7, R157, R7, RZ ;  /* 0x000000079d077210 */ /* 0x000fe40007ffe0ff */
[----:B------:R-:W-:-:S04]  /*112b0*/  LEA R10, P0, R6, R12, 0x1 ;  /* 0x0000000c060a7211 */ /* 0x000fc800078008ff */
[----:B------:R-:W-:Y:S02]  /*112c0*/  LEA.HI.X R11, R6, R13, R7, 0x1, P0 ;  /* 0x0000000d060b7211 */ /* 0x000fe400000f0c07 */
[----:B------:R-:W-:-:S13]  /*112d0*/  ISETP.GT.AND P0, PT, R0, 0x1, P3 ;  /* 0x000000010000780c */ /* 0x000fda0001f04270 */
[----:B------:R-:W-:Y:S05]  /*112e0*/  @!P0 BRA `(.L_x_31) ;  /* 0x0000000000048947 */ /* 0x000fea0003800000 */
[----:B------:R0:W5:Y:S02]  /*112f0*/  LDG.E.LTC128B.U16 R23, desc[UR44][R10.64+0x2] ;  /* 0x0000022c0a177981 */ /* 0x000164000c1e1520 */
.L_x_31:
[----:B------:R-:W-:Y:S05]  /*11300*/  BSYNC B1 ;  /* 0x0000000000017941 */ /* 0x000fea0003800000 */
.L_x_30:
[----:B------:R-:W2:Y:S01]  /*11310*/  LDL.LU R7, [R1+0x4] ;  /* 0x0000040001077983 */ /* 0x000ea20000300800 */
[----:B-----5:R-:W-:Y:S01]  /*11320*/  IMAD.U32 R6, R23, 0x10000, RZ ;  /* 0x0001000017067824 */ /* 0x020fe200078e00ff */
[C---:B------:R-:W-:Y:S01]  /*11330*/  SHF.L.U64.HI R155, R14.reuse, 0x3, R15 ;  /* 0x000000030e9b7819 */ /* 0x040fe2000001020f */
[----:B------:R-:W-:Y:S01]  /*11340*/  IMAD.SHL.U32 R154, R14, 0x8, RZ ;  /* 0x000000080e9a7824 */ /* 0x000fe200078e00ff */
[----:B------:R-:W3:Y:S01]  /*11350*/  LDL.LU R158, [R1+0x8] ;  /* 0x00000800019e7983 */ /* 0x000ee20000300800 */
[----:B------:R-:W-:-:S04]  /*11360*/  FMUL R6, R6, R16 ;  /* 0x0000001006067220 */ /* 0x000fc80000400000 */
[----:B--2---:R-:W-:-:S05]  /*11370*/  FFMA R6, R7, R2, R6 ;  /* 0x0000000207067223 */ /* 0x004fca0000000006 */
[----:B------:R-:W-:-:S05]  /*11380*/  F2FP.BF16.F32.PACK_AB R6, RZ, R6 ;  /* 0x00000006ff06723e */ /* 0x000fca00000010ff */
[----:B------:R1:W-:Y:S01]  /*11390*/  @P0 STG.E.U16 desc[UR44][R4.64+0x2], R6 ;  /* 0x0000020604000986 */ /* 0x0003e2000c10152c */
[----:B------:R-:W-:-:S04]  /*113a0*/  ISETP.GT.AND P0, PT, R17, 0x8, PT ;  /* 0x000000081100780c */ /* 0x000fc80003f04270 */
[----:B------:R-:W-:Y:S01]  /*113b0*/  ISETP.GT.AND P1, PT, R0, RZ, P0 ;  /* 0x000000ff0000720c */ /* 0x000fe20000724270 */
[----:B-1----:R-:W-:-:S05]  /*113c0*/  IMAD.WIDE.U32 R6, R3, R14, R154 ;  /* 0x0000000e03067225 */ /* 0x002fca00078e009a */
[----:B------:R-:W-:Y:S02]  /*113d0*/  IADD3 R156, R156, R7, RZ ;  /* 0x000000079c9c7210 */ /* 0x000fe40007ffe0ff */
[----:B------:R-:W-:-:S05]  /*113e0*/  IADD3 R7, P2, R152, R6, RZ ;  /* 0x0000000698077210 */ /* 0x000fca0007f5e0ff */
[----:B------:R-:W-:Y:S01]  /*113f0*/  IMAD.X R9, R156, 0x1, R21, P2 ;  /* 0x000000019c097824 */ /* 0x000fe200010e0615 */
[----:B------:R-:W-:-:S04]  /*11400*/  LEA R8, P2, R7, R12, 0x1 ;  /* 0x0000000c07087211 */ /* 0x000fc800078408ff */
[----:B------:R-:W-:-:S05]  /*11410*/  LEA.HI.X R9, R7, R13, R9, 0x1, P2 ;  /* 0x0000000d07097211 */ /* 0x000fca00010f0c09 */
[----:B------:R1:W2:Y:S01]  /*11420*/  @P1 LDG.E.LTC128B.U16 R23, desc[UR44][R8.64] ;  /* 0x0000002c08171981 */ /* 0x0002a2000c1e1520 */
[----:B------:R-:W-:Y:S01]  /*11430*/  IADD3 R6, P2, R18, R6, RZ ;  /* 0x0000000612067210 */ /* 0x000fe20007f5e0ff */
[----:B------:R-:W-:Y:S01]  /*11440*/  BSSY B1, `(.L_x_32) ;  /* 0x0000016000017945 */ /* 0x000fe20003800000 */
[----:B------:R-:W-:-:S03]  /*11450*/  ISETP.GT.AND P4, PT, R0, 0x1, P0 ;  /* 0x000000010000780c */ /* 0x000fc60000784270 */
[----:B------:R-:W-:Y:S02]  /*11460*/  IMAD.X R7, R19, 0x1, R156, P2 ;  /* 0x0000000113077824 */ /* 0x000fe400010e069c */
[----:B------:R-:W-:Y:S02]  /*11470*/  IMAD.U32 R156, RZ, RZ, UR9 ;  /* 0x00000009ff9c7e24 */ /* 0x000fe4000f8e00ff */
[----:B------:R-:W-:-:S05]  /*11480*/  IMAD.WIDE.U32 R6, R22, UR42, R6 ;  /* 0x0000002a16067c25 */ /* 0x000fca000f8e0006 */
[----:B------:R-:W-:Y:S02]  /*11490*/  IADD3 R7, R157, R7, RZ ;  /* 0x000000079d077210 */ /* 0x000fe40007ffe0ff */
[----:B-1----:R-:W-:-:S04]  /*114a0*/  LEA R8, P2, R6, R12, 0x1 ;  /* 0x0000000c06087211 */ /* 0x002fc800078408ff */
[----:B------:R-:W-:Y:S01]  /*114b0*/  LEA.HI.X R9, R6, R13, R7, 0x1, P2 ;  /* 0x0000000d06097211 */ /* 0x000fe200010f0c07 */
[----:B--2---:R-:W-:-:S04]  /*114c0*/  IMAD.U32 R6, R23, 0x10000, RZ ;  /* 0x0001000017067824 */ /* 0x004fc800078e00ff */
[----:B------:R-:W-:-:S04]  /*114d0*/  FMUL R6, R6, R16 ;  /* 0x0000001006067220 */ /* 0x000fc80000400000 */
[----:B---3--:R-:W-:Y:S01]  /*114e0*/  FFMA R7, R158, R2, R6 ;  /* 0x000000029e077223 */ /* 0x008fe20000000006 */
[----:B------:R-:W-:Y:S01]  /*114f0*/  IMAD.U32 R158, RZ, RZ, UR8 ;  /* 0x00000008ff9e7e24 */ /* 0x000fe2000f8e00ff */
[----:B------:R-:W-:-:S03]  /*11500*/  MOV R6, UR8 ;  /* 0x0000000800067c02 */ /* 0x000fc60008000f00 */
[----:B------:R-:W-:Y:S01]  /*11510*/  IMAD.SHL.U32 R158, R158, 0x10, RZ ;  /* 0x000000109e9e7824 */ /* 0x000fe200078e00ff */
[----:B------:R-:W-:Y:S02]  /*11520*/  SHF.L.U64.HI R156, R6, 0x4, R156 ;  /* 0x00000004069c7819 */ /* 0x000fe4000001029c */
[----:B------:R-:W-:Y:S02]  /*11530*/  F2FP.BF16.F32.PACK_AB R7, RZ, R7 ;  /* 0x00000007ff07723e */ /* 0x000fe400000010ff */
[----:B------:R-:W-:Y:S02]  /*11540*/  IADD3 R6, P2, R158, R4, RZ ;  /* 0x000000049e067210 */ /* 0x000fe40007f5e0ff */
[----:B------:R-:W-:Y:S02]  /*11550*/  PRMT R159, R7, 0x7610, R159 ;  /* 0x00007610079f7816 */ /* 0x000fe4000000009f */
[----:B------:R-:W-:-:S05]  /*11560*/  IADD3.X R7, R156, R5, RZ, P2, !PT ;  /* 0x000000059c077210 */ /* 0x000fca00017fe4ff */
[----:B------:R1:W-:Y:S01]  /*11570*/  @P1 STG.E.U16 desc[UR44][R6.64], R159 ;  /* 0x0000009f06001986 */ /* 0x0003e2000c10152c */
[----:B------:R-:W-:Y:S05]  /*11580*/  @!P4 BRA `(.L_x_33) ;  /* 0x000000000004c947 */ /* 0x000fea0003800000 */
[----:B------:R2:W5:Y:S02]  /*11590*/  LDG.E.LTC128B.U16 R23, desc[UR44][R8.64+0x2] ;  /* 0x0000022c08177981 */ /* 0x000564000c1e1520 */
.L_x_33:
[----:B------:R-:W-:Y:S05]  /*115a0*/  BSYNC B1 ;  /* 0x0000000000017941 */ /* 0x000fea0003800000 */
.L_x_32:
[----:B------:R-:W3:Y:S01]  /*115b0*/  LDL.LU R161, [R1+0xc] ;  /* 0x00000c0001a17983 */ /* 0x000ee20000300800 */
[----:B-1---5:R-:W-:Y:S01]  /*115c0*/  IMAD.U32 R159, R23, 0x10000, RZ ;  /* 0x00010000179f7824 */ /* 0x022fe200078e00ff */
[----:B------:R-:W-:Y:S01]  /*115d0*/  ISETP.GT.AND P1, PT, R0, 0x8, P3 ;  /* 0x000000080000780c */ /* 0x000fe20001f24270 */
[----:B------:R-:W-:Y:S02]  /*115e0*/  BSSY B1, `(.L_x_34) ;  /* 0x0000007000017945 */ /* 0x000fe40003800000 */
[----:B------:R-:W-:-:S04]  /*115f0*/  FMUL R159, R159, R16 ;  /* 0x000000109f9f7220 */ /* 0x000fc80000400000 */
[----:B---3--:R-:W-:-:S05]  /*11600*/  FFMA R159, R161, R2, R159 ;  /* 0x00000002a19f7223 */ /* 0x008fca000000009f */
[----:B------:R-:W-:-:S05]  /*11610*/  F2FP.BF16.F32.PACK_AB R159, RZ, R159 ;  /* 0x0000009fff9f723e */ /* 0x000fca00000010ff */
[----:B------:R1:W-:Y:S01]  /*11620*/  @P4 STG.E.U16 desc[UR44][R6.64+0x2], R159 ;  /* 0x0000029f06004986 */ /* 0x0003e2000c10152c */
[----:B------:R-:W-:Y:S05]  /*11630*/  @!P1 BRA `(.L_x_35) ;  /* 0x0000000000049947 */ /* 0x000fea0003800000 */
[----:B------:R3:W5:Y:S02]  /*11640*/  LDG.E.LTC128B.U16 R23, desc[UR44][R10.64+0x10] ;  /* 0x0000102c0a177981 */ /* 0x000764000c1e1520 */
.L_x_35:
[----:B------:R-:W-:Y:S05]  /*11650*/  BSYNC B1 ;  /* 0x0000000000017941 */ /* 0x000fea0003800000 */
.L_x_34:
[----:B------:R-:W4:Y:S01]  /*11660*/  LDL.LU R161, [R1+0x10] ;  /* 0x0000100001a17983 */ /* 0x000f220000300800 */
[----:B-1---5:R-:W-:Y:S01]  /*11670*/  IMAD.U32 R159, R23, 0x10000, RZ ;  /* 0x00010000179f7824 */ /* 0x022fe200078e00ff */
[----:B------:R-:W-:Y:S01]  /*11680*/  ISETP.GT.AND P2, PT, R0, 0x9, P3 ;  /* 0x000000090000780c */ /* 0x000fe20001f44270 */
[----:B------:R-:W-:Y:S02]  /*11690*/  BSSY B1, `(.L_x_36) ;  /* 0x0000007000017945 */ /* 0x000fe40003800000 */
[----:B------:R-:W-:-:S04]  /*116a0*/  FMUL R159, R159, R16 ;  /* 0x000000109f9f7220 */ /* 0x000fc80000400000 */
[----:B----4-:R-:W-:-:S05]  /*116b0*/  FFMA R159, R161, R2, R159 ;  /* 0x00000002a19f7223 */ /* 0x010fca000000009f */
[----:B------:R-:W-:-:S05]  /*116c0*/  F2FP.BF16.F32.PACK_AB R159, RZ, R159 ;  /* 0x0000009fff9f723e */ /* 0x000fca00000010ff */
[----:B------:R1:W-:Y:S01]  /*116d0*/  @P1 STG.E.U16 desc[UR44][R4.64+0x10], R159 ;  /* 0x0000109f04001986 */ /* 0x0003e2000c10152c */
[----:B------:R-:W-:Y:S05]  /*116e0*/  @!P2 BRA `(.L_x_37) ;  /* 0x000000000004a947 */ /* 0x000fea0003800000 */
[----:B------:R4:W5:Y:S02]  /*116f0*/  LDG.E.LTC128B.U16 R23, desc[UR44][R10.64+0x12] ;  /* 0x0000122c0a177981 */ /* 0x000964000c1e1520 */
.L_x_37:
[----:B------:R-:W-:Y:S05]  /*11700*/  BSYNC B1 ;  /* 0x0000000000017941 */ /* 0x000fea0003800000 */
.L_x_36:
[----:B------:R-:W2:Y:S01]  /*11710*/  LDL.LU R161, [R1+0x14] ;  /* 0x0000140001a17983 */ /* 0x000ea20000300800 */
[----:B-1---5:R-:W-:Y:S01]  /*11720*/  SHF.L.U32 R159, R23, 0x10, RZ ;  /* 0x00000010179f7819 */ /* 0x022fe200000006ff */
[----:B------:R-:W-:Y:S01]  /*11730*/  BSSY B1, `(.L_x_38) ;  /* 0x0000008000017945 */ /* 0x000fe20003800000 */
[----:B------:R-:W-:-:S03]  /*11740*/  ISETP.GT.AND P1, PT, R0, 0x8, P0 ;  /* 0x000000080000780c */ /* 0x000fc60000724270 */
[----:B------:R-:W-:-:S04]  /*11750*/  FMUL R159, R159, R16 ;  /* 0x000000109f9f7220 */ /* 0x000fc80000400000 */
[----:B--2---:R-:W-:-:S05]  /*11760*/  FFMA R159, R161, R2, R159 ;  /* 0x00000002a19f7223 */ /* 0x004fca000000009f */
[----:B------:R-:W-:-:S05]  /*11770*/  F2FP.BF16.F32.PACK_AB R159, RZ, R159 ;  /* 0x0000009fff9f723e */ /* 0x000fca00000010ff */
[----:B------:R1:W-:Y:S01]  /*11780*/  @P2 STG.E.U16 desc[UR44][R4.64+0x12], R159 ;  /* 0x0000129f04002986 */ /* 0x0003e2000c10152c */
[----:B------:R-:W-:Y:S05]  /*11790*/  @!P1 BRA `(.L_x_39) ;  /* 0x0000000000049947 */ /* 0x000fea0003800000 */
[----:B------:R2:W5:Y:S02]  /*117a0*/  LDG.E.LTC128B.U16 R23, desc[UR44][R8.64+0x10] ;  /* 0x0000102c08177981 */ /* 0x000564000c1e1520 */
.L_x_39:
[----:B------:R-:W-:Y:S05]  /*117b0*/  BSYNC B1 ;  /* 0x0000000000017941 */ /* 0x000fea0003800000 */
.L_x_38:
        /* <DEDUP_REMOVED lines=10> */
.L_x_41:
[----:B------:R-:W-:Y:S05]  /*11860*/  BSYNC B1 ;  /* 0x0000000000017941 */ /* 0x000fea0003800000 */
.L_x_40:
[----:B------:R-:W2:Y:S01]  /*11870*/  LDL.LU R161, [R1+0x1c] ;  /* 0x00001c0001a17983 */ /* 0x000ea20000300800 */
[----:B-1---5:R-:W-:Y:S01]  /*11880*/  IMAD.U32 R159, R23, 0x10000, RZ ;  /* 0x00010000179f7824 */ /* 0x022fe200078e00ff */
[----:B------:R-:W-:Y:S01]  /*11890*/  ISETP.GT.AND P1, PT, R0, 0x10, P3 ;  /* 0x000000100000780c */ /* 0x000fe20001f24270 */
[----:B------:R-:W-:Y:S02]  /*118a0*/  BSSY B1, `(.L_x_42) ;  /* 0x0000007000017945 */ /* 0x000fe40003800000 */
[----:B------:R-:W-:-:S04]  /*118b0*/  FMUL R159, R159, R16 ;  /* 0x000000109f9f7220 */ /* 0x000fc80000400000 */
[----:B--2---:R-:W-:-:S05]  /*118c0*/  FFMA R159, R161, R2, R159 ;  /* 0x00000002a19f7223 */ /* 0x004fca000000009f */
[----:B------:R-:W-:-:S05]  /*118d0*/  F2FP.BF16.F32.PACK_AB R159, RZ, R159 ;  /* 0x0000009fff9f723e */ /* 0x000fca00000010ff */
[----:B------:R1:W-:Y:S01]  /*118e0*/  @P2 STG.E.U16 desc[UR44][R6.64+0x12], R159 ;  /* 0x0000129f06002986 */ /* 0x0003e2000c10152c */
[----:B------:R-:W-:Y:S05]  /*118f0*/  @!P1 BRA `(.L_x_43) ;  /* 0x0000000000049947 */ /* 0x000fea0003800000 */
[----:B------:R2:W5:Y:S02]  /*11900*/  LDG.E.LTC128B.U16 R23, desc[UR44][R10.64+0x20] ;  /* 0x0000202c0a177981 */ /* 0x000564000c1e1520 */
.L_x_43:
[----:B------:R-:W-:Y:S05]  /*11910*/  BSYNC B1 ;  /* 0x0000000000017941 */ /* 0x000fea0003800000 */
.L_x_42:
[----:B------:R-:W3:Y:S01]  /*11920*/  LDL.LU R161, [R1+0x20] ;  /* 0x0000200001a17983 */ /* 0x000ee20000300800 */
[----:B-1---5:R-:W-:Y:S01]  /*11930*/  SHF.L.U32 R159, R23, 0x10, RZ ;  /* 0x00000010179f7819 */ /* 0x022fe200000006ff */
[----:B------:R-:W-:Y:S01]  /*11940*/  BSSY B1, `(.L_x_44) ;  /* 0x0000008000017945 */ /* 0x000fe20003800000 */
[----:B------:R-:W-:-:S03]  /*11950*/  ISETP.GT.AND P2, PT, R0, 0x11, P3 ;  /* 0x000000110000780c */ /* 0x000fc60001f44270 */
[----:B------:R-:W-:-:S04]  /*11960*/  FMUL R159, R159, R16 ;  /* 0x000000109f9f7220 */ /* 0x000fc80000400000 */
[----:B---3--:R-:W-:-:S05]  /*11970*/  FFMA R159, R161, R2, R159 ;  /* 0x00000002a19f7223 */ /* 0x008fca000000009f */
[----:B------:R-:W-:-:S05]  /*11980*/  F2FP.BF16.F32.PACK_AB R159, RZ, R159 ;  /* 0x0000009fff9f723e */ /* 0x000fca00000010ff */
[----:B------:R1:W-:Y:S01]  /*11990*/  @P1 STG.E.U16 desc[UR44][R4.64+0x20], R159 ;  /* 0x0000209f04001986 */ /* 0x0003e2000c10152c */
[----:B------:R-:W-:Y:S05]  /*119a0*/  @!P2 BRA `(.L_x_45) ;  /* 0x000000000004a947 */ /* 0x000fea0003800000 */
[----:B------:R3:W5:Y:S02]  /*119b0*/  LDG.E.LTC128B.U16 R23, desc[UR44][R10.64+0x22] ;  /* 0x0000222c0a177981 */ /* 0x000764000c1e1520 */
.L_x_45:
[----:B------:R-:W-:Y:S05]  /*119c0*/  BSYNC B1 ;  /* 0x0000000000017941 */ /* 0x000fea0003800000 */
.L_x_44:
        /* <DEDUP_REMOVED lines=10> */
.L_x_47:
[----:B------:R-:W-:Y:S05]  /*11a70*/  BSYNC B1 ;  /* 0x0000000000017941 */ /* 0x000fea0003800000 */
.L_x_46:
        /* <DEDUP_REMOVED lines=10> */
.L_x_49:
[----:B------:R-:W-:Y:S05]  /*11b20*/  BSYNC B1 ;  /* 0x0000000000017941 */ /* 0x000fea0003800000 */
.L_x_48:
        /* <DEDUP_REMOVED lines=10> */
.L_x_51:
[----:B------:R-:W-:Y:S05]  /*11bd0*/  BSYNC B1 ;  /* 0x0000000000017941 */ /* 0x000fea0003800000 */
.L_x_50:
        /* <DEDUP_REMOVED lines=10> */
.L_x_53:
[----:B------:R-:W-:Y:S05]  /*11c80*/  BSYNC B1 ;  /* 0x0000000000017941 */ /* 0x000fea0003800000 */
.L_x_52:
        /* <DEDUP_REMOVED lines=10> */
.L_x_55:
[----:B------:R-:W-:Y:S05]  /*11d30*/  BSYNC B1 ;  /* 0x0000000000017941 */ /* 0x000fea0003800000 */
.L_x_54:
        /* <DEDUP_REMOVED lines=10> */
.L_x_57:
[----:B------:R-:W-:Y:S05]  /*11de0*/  BSYNC B1 ;  /* 0x0000000000017941 */ /* 0x000fea0003800000 */
.L_x_56:
        /* <DEDUP_REMOVED lines=10> */
.L_x_59:
[----:B------:R-:W-:Y:S05]  /*11e90*/  BSYNC B1 ;  /* 0x0000000000017941 */ /* 0x000fea0003800000 */
.L_x_58:
        /* <DEDUP_REMOVED lines=10> */
.L_x_61:
[----:B------:R-:W-:Y:S05]  /*11f40*/  BSYNC B1 ;  /* 0x0000000000017941 */ /* 0x000fea0003800000 */
.L_x_60:
        /* <DEDUP_REMOVED lines=10> */
.L_x_63:
[----:B------:R-:W-:Y:S05]  /*11ff0*/  BSYNC B1 ;  /* 0x0000000000017941 */ /* 0x000fea0003800000 */
.L_x_62:
        /* <DEDUP_REMOVED lines=10> */
.L_x_65:
[----:B------:R-:W-:Y:S05]  /*120a0*/  BSYNC B1 ;  /* 0x0000000000017941 */ /* 0x000fea0003800000 */
.L_x_64:
        /* <DEDUP_REMOVED lines=10> */
.L_x_67:
[----:B------:R-:W-:Y:S05]  /*12150*/  BSYNC B1 ;  /* 0x0000000000017941 */ /* 0x000fea0003800000 */
.L_x_66:
        /* <DEDUP_REMOVED lines=10> */
.L_x_69:
[----:B------:R-:W-:Y:S05]  /*12200*/  BSYNC B1 ;  /* 0x0000000000017941 */ /* 0x000fea0003800000 */
.L_x_68:
        /* <DEDUP_REMOVED lines=10> */
.L_x_71:
[----:B------:R-:W-:Y:S05]  /*122b0*/  BSYNC B1 ;  /* 0x0000000000017941 */ /* 0x000fea0003800000 */
.L_x_70:
        /* <DEDUP_REMOVED lines=10> */
.L_x_73:
[----:B------:R-:W-:Y:S05]  /*12360*/  BSYNC B1 ;  /* 0x0000000000017941 */ /* 0x000fea0003800000 */
.L_x_72:
        /* <DEDUP_REMOVED lines=10> */
.L_x_75:
[----:B------:R-:W-:Y:S05]  /*12410*/  BSYNC B1 ;  /* 0x0000000000017941 */ /* 0x000fea0003800000 */
.L_x_74:
        /* <DEDUP_REMOVED lines=10> */
.L_x_77:
[----:B------:R-:W-:Y:S05]  /*124c0*/  BSYNC B1 ;  /* 0x0000000000017941 */ /* 0x000fea0003800000 */
.L_x_76:
        /* <DEDUP_REMOVED lines=10> */
.L_x_79:
[----:B------:R-:W-:Y:S05]  /*12570*/  BSYNC B1 ;  /* 0x0000000000017941 */ /* 0x000fea0003800000 */
.L_x_78:
        /* <DEDUP_REMOVED lines=10> */
.L_x_81:
[----:B------:R-:W-:Y:S05]  /*12620*/  BSYNC B1 ;  /* 0x0000000000017941 */ /* 0x000fea0003800000 */
.L_x_80:
        /* <DEDUP_REMOVED lines=10> */
.L_x_83:
[----:B------:R-:W-:Y:S05]  /*126d0*/  BSYNC B1 ;  /* 0x0000000000017941 */ /* 0x000fea0003800000 */
.L_x_82:
        /* <DEDUP_REMOVED lines=10> */
.L_x_85:
[----:B------:R-:W-:Y:S05]  /*12780*/  BSYNC B1 ;  /* 0x0000000000017941 */ /* 0x000fea0003800000 */
.L_x_84:
        /* <DEDUP_REMOVED lines=10> */
.L_x_87:
[----:B------:R-:W-:Y:S05]  /*12830*/  BSYNC B1 ;  /* 0x0000000000017941 */ /* 0x000fea0003800000 */
.L_x_86:
        /* <DEDUP_REMOVED lines=10> */
.L_x_89:
[----:B------:R-:W-:Y:S05]  /*128e0*/  BSYNC B1 ;  /* 0x0000000000017941 */ /* 0x000fea0003800000 */
.L_x_88:
        /* <DEDUP_REMOVED lines=10> */
.L_x_91:
[----:B------:R-:W-:Y:S05]  /*12990*/  BSYNC B1 ;  /* 0x0000000000017941 */ /* 0x000fea0003800000 */
.L_x_90:
        /* <DEDUP_REMOVED lines=10> */
.L_x_93:
[----:B------:R-:W-:Y:S05]  /*12a40*/  BSYNC B1 ;  /* 0x0000000000017941 */ /* 0x000fea0003800000 */
.L_x_92:
        /* <DEDUP_REMOVED lines=10> */
.L_x_95:
[----:B------:R-:W-:Y:S05]  /*12af0*/  BSYNC B1 ;  /* 0x0000000000017941 */ /* 0x000fea0003800000 */
.L_x_94:
        /* <DEDUP_REMOVED lines=10> */
.L_x_97:
[----:B------:R-:W-:Y:S05]  /*12ba0*/  BSYNC B1 ;  /* 0x0000000000017941 */ /* 0x000fea0003800000 */
.L_x_96:
        /* <DEDUP_REMOVED lines=10> */
.L_x_99:
[----:B------:R-:W-:Y:S05]  /*12c50*/  BSYNC B1 ;  /* 0x0000000000017941 */ /* 0x000fea0003800000 */
.L_x_98:
        /* <DEDUP_REMOVED lines=10> */
.L_x_101:
[----:B------:R-:W-:Y:S05]  /*12d00*/  BSYNC B1 ;  /* 0x0000000000017941 */ /* 0x000fea0003800000 */
.L_x_100:
        /* <DEDUP_REMOVED lines=10> */
.L_x_103:
[----:B------:R-:W-:Y:S05]  /*12db0*/  BSYNC B1 ;  /* 0x0000000000017941 */ /* 0x000fea0003800000 */
.L_x_102:
        /* <DEDUP_REMOVED lines=10> */
.L_x_105:
[----:B------:R-:W-:Y:S05]  /*12e60*/  BSYNC B1 ;  /* 0x0000000000017941 */ /* 0x000fea0003800000 */
.L_x_104:
        /* <DEDUP_REMOVED lines=10> */
.L_x_107:
[----:B------:R-:W-:Y:S05]  /*12f10*/  BSYNC B1 ;  /* 0x0000000000017941 */ /* 0x000fea0003800000 */
.L_x_106:
        /* <DEDUP_REMOVED lines=10> */
.L_x_109:
[----:B------:R-:W-:Y:S05]  /*12fc0*/  BSYNC B1 ;  /* 0x0000000000017941 */ /* 0x000fea0003800000 */
.L_x_108:
        /* <DEDUP_REMOVED lines=10> */
.L_x_111:
[----:B------:R-:W-:Y:S05]  /*13070*/  BSYNC B1 ;  /* 0x0000000000017941 */ /* 0x000fea0003800000 */
.L_x_110:
        /* <DEDUP_REMOVED lines=10> */
.L_x_113:
[----:B------:R-:W-:Y:S05]  /*13120*/  BSYNC B1 ;  /* 0x0000000000017941 */ /* 0x000fea0003800000 */
.L_x_112:
        /* <DEDUP_REMOVED lines=10> */
.L_x_115:
[----:B------:R-:W-:Y:S05]  /*131d0*/  BSYNC B1 ;  /* 0x0000000000017941 */ /* 0x000fea0003800000 */
.L_x_114:
        /* <DEDUP_REMOVED lines=10> */
.L_x_117:
[----:B------:R-:W-:Y:S05]  /*13280*/  BSYNC B1 ;  /* 0x0000000000017941 */ /* 0x000fea0003800000 */
.L_x_116:
        /* <DEDUP_REMOVED lines=10> */
.L_x_119:
[----:B------:R-:W-:Y:S05]  /*13330*/  BSYNC B1 ;  /* 0x0000000000017941 */ /* 0x000fea0003800000 */
.L_x_118:
        /* <DEDUP_REMOVED lines=10> */
.L_x_121:
[----:B------:R-:W-:Y:S05]  /*133e0*/  BSYNC B1 ;  /* 0x0000000000017941 */ /* 0x000fea0003800000 */
.L_x_120:
        /* <DEDUP_REMOVED lines=10> */
.L_x_123:
[----:B------:R-:W-:Y:S05]  /*13490*/  BSYNC B1 ;  /* 0x0000000000017941 */ /* 0x000fea0003800000 */
.L_x_122:
        /* <DEDUP_REMOVED lines=10> */
.L_x_125:
[----:B------:R-:W-:Y:S05]  /*13540*/  BSYNC B1 ;  /* 0x0000000000017941 */ /* 0x000fea0003800000 */
.L_x_124:
        /* <DEDUP_REMOVED lines=10> */
.L_x_127:
[----:B------:R-:W-:Y:S05]  /*135f0*/  BSYNC B1 ;  /* 0x0000000000017941 */ /* 0x000fea0003800000 */
.L_x_126:
        /* <DEDUP_REMOVED lines=10> */
.L_x_129:
[----:B------:R-:W-:Y:S05]  /*136a0*/  BSYNC B1 ;  /* 0x0000000000017941 */ /* 0x000fea0003800000 */
.L_x_128:
        /* <DEDUP_REMOVED lines=10> */
.L_x_131:
[----:B------:R-:W-:Y:S05]  /*13750*/  BSYNC B1 ;  /* 0x0000000000017941 */ /* 0x000fea0003800000 */
.L_x_130:
        /* <DEDUP_REMOVED lines=10> */
.L_x_133:
[----:B------:R-:W-:Y:S05]  /*13800*/  BSYNC B1 ;  /* 0x0000000000017941 */ /* 0x000fea0003800000 */
.L_x_132:
        /* <DEDUP_REMOVED lines=10> */
.L_x_135:
[----:B------:R-:W-:Y:S05]  /*138b0*/  BSYNC B1 ;  /* 0x0000000000017941 */ /* 0x000fea0003800000 */
.L_x_134:
        /* <DEDUP_REMOVED lines=10> */
.L_x_137:
[----:B------:R-:W-:Y:S05]  /*13960*/  BSYNC B1 ;  /* 0x0000000000017941 */ /* 0x000fea0003800000 */
.L_x_136:
        /* <DEDUP_REMOVED lines=10> */
.L_x_139:
[----:B------:R-:W-:Y:S05]  /*13a10*/  BSYNC B1 ;  /* 0x0000000000017941 */ /* 0x000fea0003800000 */
.L_x_138:
        /* <DEDUP_REMOVED lines=10> */
.L_x_141:
[----:B------:R-:W-:Y:S05]  /*13ac0*/  BSYNC B1 ;  /* 0x0000000000017941 */ /* 0x000fea0003800000 */
.L_x_140:
        /* <DEDUP_REMOVED lines=10> */
.L_x_143:
[----:B------:R-:W-:Y:S05]  /*13b70*/  BSYNC B1 ;  /* 0x0000000000017941 */ /* 0x000fea0003800000 */
.L_x_142:
        /* <DEDUP_REMOVED lines=10> */
.L_x_145:
[----:B------:R-:W-:Y:S05]  /*13c20*/  BSYNC B1 ;  /* 0x0000000000017941 */ /* 0x000fea0003800000 */
.L_x_144:
        /* <DEDUP_REMOVED lines=10> */
.L_x_147:
[----:B------:R-:W-:Y:S05]  /*13cd0*/  BSYNC B1 ;  /* 0x0000000000017941 */ /* 0x000fea0003800000 */
.L_x_146:
        /* <DEDUP_REMOVED lines=10> */
.L_x_149:
[----:B------:R-:W-:Y:S05]  /*13d80*/  BSYNC B1 ;  /* 0x0000000000017941 */ /* 0x000fea0003800000 */
.L_x_148:
        /* <DEDUP_REMOVED lines=10> */
.L_x_151:
[----:B------:R-:W-:Y:S05]  /*13e30*/  BSYNC B1 ;  /* 0x0000000000017941 */ /* 0x000fea0003800000 */
.L_x_150:
        /* <DEDUP_REMOVED lines=10> */
.L_x_153:
[----:B------:R-:W-:Y:S05]  /*13ee0*/  BSYNC B1 ;  /* 0x0000000000017941 */ /* 0x000fea0003800000 */
.L_x_152:
        /* <DEDUP_REMOVED lines=10> */
.L_x_155:
[----:B------:R-:W-:Y:S05]  /*13f90*/  BSYNC B1 ;  /* 0x0000000000017941 */ /* 0x000fea0003800000 */
.L_x_154:
        /* <DEDUP_REMOVED lines=10> */
.L_x_157:
[----:B------:R-:W-:Y:S05]  /*14040*/  BSYNC B1 ;  /* 0x0000000000017941 */ /* 0x000fea0003800000 */
.L_x_156:
        /* <DEDUP_REMOVED lines=10> */
.L_x_159:
[----:B------:R-:W-:Y:S05]  /*140f0*/  BSYNC B1 ;  /* 0x0000000000017941 */ /* 0x000fea0003800000 */
.L_x_158:
        /* <DEDUP_REMOVED lines=10> */
.L_x_161:
[----:B------:R-:W-:Y:S05]  /*141a0*/  BSYNC B1 ;  /* 0x0000000000017941 */ /* 0x000fea0003800000 */
.L_x_160:
        /* <DEDUP_REMOVED lines=10> */
.L_x_163:
[----:B------:R-:W-:Y:S05]  /*14250*/  BSYNC B1 ;  /* 0x0000000000017941 */ /* 0x000fea0003800000 */
.L_x_162:
        /* <DEDUP_REMOVED lines=10> */
.L_x_165:
[----:B------:R-:W-:Y:S05]  /*14300*/  BSYNC B1 ;  /* 0x0000000000017941 */ /* 0x000fea0003800000 */
.L_x_164:
        /* <DEDUP_REMOVED lines=10> */
.L_x_167:
[----:B------:R-:W-:Y:S05]  /*143b0*/  BSYNC B1 ;  /* 0x0000000000017941 */ /* 0x000fea0003800000 */
.L_x_166:
        /* <DEDUP_REMOVED lines=10> */
.L_x_169:
[----:B------:R-:W-:Y:S05]  /*14460*/  BSYNC B1 ;  /* 0x0000000000017941 */ /* 0x000fea0003800000 */
.L_x_168:
        /* <DEDUP_REMOVED lines=10> */
.L_x_171:
[----:B------:R-:W-:Y:S05]  /*14510*/  BSYNC B1 ;  /* 0x0000000000017941 */ /* 0x000fea0003800000 */
.L_x_170:
        /* <DEDUP_REMOVED lines=10> */
.L_x_173:
[----:B------:R-:W-:Y:S05]  /*145c0*/  BSYNC B1 ;  /* 0x0000000000017941 */ /* 0x000fea0003800000 */
.L_x_172:
        /* <DEDUP_REMOVED lines=10> */
.L_x_175:
[----:B------:R-:W-:Y:S05]  /*14670*/  BSYNC B1 ;  /* 0x0000000000017941 */ /* 0x000fea0003800000 */
.L_x_174:
        /* <DEDUP_REMOVED lines=10> */
.L_x_177:
[----:B------:R-:W-:Y:S05]  /*14720*/  BSYNC B1 ;  /* 0x0000000000017941 */ /* 0x000fea0003800000 */
.L_x_176:
        /* <DEDUP_REMOVED lines=10> */
.L_x_179:
[----:B------:R-:W-:Y:S05]  /*147d0*/  BSYNC B1 ;  /* 0x0000000000017941 */ /* 0x000fea0003800000 */
.L_x_178:
        /* <DEDUP_REMOVED lines=10> */
.L_x_181:
[----:B------:R-:W-:Y:S05]  /*14880*/  BSYNC B1 ;  /* 0x0000000000017941 */ /* 0x000fea0003800000 */
.L_x_180:
        /* <DEDUP_REMOVED lines=10> */
.L_x_183:
[----:B------:R-:W-:Y:S05]  /*14930*/  BSYNC B1 ;  /* 0x0000000000017941 */ /* 0x000fea0003800000 */
.L_x_182:
        /* <DEDUP_REMOVED lines=10> */
.L_x_185:
[----:B------:R-:W-:Y:S05]  /*149e0*/  BSYNC B1 ;  /* 0x0000000000017941 */ /* 0x000fea0003800000 */
.L_x_184:
        /* <DEDUP_REMOVED lines=10> */
.L_x_187:
[----:B------:R-:W-:Y:S05]  /*14a90*/  BSYNC B1 ;  /* 0x0000000000017941 */ /* 0x000fea0003800000 */
.L_x_186:
        /* <DEDUP_REMOVED lines=10> */
.L_x_189:
[----:B------:R-:W-:Y:S05]  /*14b40*/  BSYNC B1 ;  /* 0x0000000000017941 */ /* 0x000fea0003800000 */
.L_x_188:
        /* <DEDUP_REMOVED lines=10> */
.L_x_191:
[----:B------:R-:W-:Y:S05]  /*14bf0*/  BSYNC B1 ;  /* 0x0000000000017941 */ /* 0x000fea0003800000 */
.L_x_190:
        /* <DEDUP_REMOVED lines=10> */
.L_x_193:
[----:B------:R-:W-:Y:S05]  /*14ca0*/  BSYNC B1 ;  /* 0x0000000000017941 */ /* 0x000fea0003800000 */
.L_x_192:
        /* <DEDUP_REMOVED lines=10> */
.L_x_195:
[----:B------:R-:W-:Y:S05]  /*14d50*/  BSYNC B1 ;  /* 0x0000000000017941 */ /* 0x000fea0003800000 */
.L_x_194:
        /* <DEDUP_REMOVED lines=10> */
.L_x_197:
[----:B------:R-:W-:Y:S05]  /*14e00*/  BSYNC B1 ;  /* 0x0000000000017941 */ /* 0x000fea0003800000 */
.L_x_196:
        /* <DEDUP_REMOVED lines=10> */
.L_x_199:
[----:B------:R-:W-:Y:S05]  /*14eb0*/  BSYNC B1 ;  /* 0x0000000000017941 */ /* 0x000fea0003800000 */
.L_x_198:
        /* <DEDUP_REMOVED lines=10> */
.L_x_201:
[----:B------:R-:W-:Y:S05]  /*14f60*/  BSYNC B1 ;  /* 0x0000000000017941 */ /* 0x000fea0003800000 */
.L_x_200:
        /* <DEDUP_REMOVED lines=10> */
.L_x_203:
[----:B------:R-:W-:Y:S05]  /*15010*/  BSYNC B1 ;  /* 0x0000000000017941 */ /* 0x000fea0003800000 */
.L_x_202:
        /* <DEDUP_REMOVED lines=10> */
.L_x_205:
[----:B------:R-:W-:Y:S05]  /*150c0*/  BSYNC B1 ;  /* 0x0000000000017941 */ /* 0x000fea0003800000 */
.L_x_204:
        /* <DEDUP_REMOVED lines=10> */
.L_x_207:
[----:B------:R-:W-:Y:S05]  /*15170*/  BSYNC B1 ;  /* 0x0000000000017941 */ /* 0x000fea0003800000 */
.L_x_206:
        /* <DEDUP_REMOVED lines=10> */
.L_x_209:
[----:B------:R-:W-:Y:S05]  /*15220*/  BSYNC B1 ;  /* 0x0000000000017941 */ /* 0x000fea0003800000 */
.L_x_208:
        /* <DEDUP_REMOVED lines=10> */
.L_x_211:
[----:B------:R-:W-:Y:S05]  /*152d0*/  BSYNC B1 ;  /* 0x0000000000017941 */ /* 0x000fea0003800000 */
.L_x_210:
        /* <DEDUP_REMOVED lines=10> */
.L_x_213:
[----:B------:R-:W-:Y:S05]  /*15380*/  BSYNC B1 ;  /* 0x0000000000017941 */ /* 0x000fea0003800000 */
.L_x_212:
        /* <DEDUP_REMOVED lines=10> */
.L_x_215:
[----:B------:R-:W-:Y:S05]  /*15430*/  BSYNC B1 ;  /* 0x0000000000017941 */ /* 0x000fea0003800000 */
.L_x_214:
        /* <DEDUP_REMOVED lines=10> */
.L_x_217:
[----:B------:R-:W-:Y:S05]  /*154e0*/  BSYNC B1 ;  /* 0x0000000000017941 */ /* 0x000fea0003800000 */
.L_x_216:
        /* <DEDUP_REMOVED lines=10> */
.L_x_219:
[----:B------:R-:W-:Y:S05]  /*15590*/  BSYNC B1 ;  /* 0x0000000000017941 */ /* 0x000fea0003800000 */
.L_x_218:
        /* <DEDUP_REMOVED lines=10> */
.L_x_221:
[----:B------:R-:W-:Y:S05]  /*15640*/  BSYNC B1 ;  /* 0x0000000000017941 */ /* 0x000fea0003800000 */
.L_x_220:
        /* <DEDUP_REMOVED lines=10> */
.L_x_223:
[----:B------:R-:W-:Y:S05]  /*156f0*/  BSYNC B1 ;  /* 0x0000000000017941 */ /* 0x000fea0003800000 */
.L_x_222:
        /* <DEDUP_REMOVED lines=10> */
.L_x_225:
[----:B------:R-:W-:Y:S05]  /*157a0*/  BSYNC B1 ;  /* 0x0000000000017941 */ /* 0x000fea0003800000 */
.L_x_224:
        /* <DEDUP_REMOVED lines=10> */
.L_x_227:
[----:B------:R-:W-:Y:S05]  /*15850*/  BSYNC B1 ;  /* 0x0000000000017941 */ /* 0x000fea0003800000 */
.L_x_226:
        /* <DEDUP_REMOVED lines=10> */
.L_x_229:
[----:B------:R-:W-:Y:S05]  /*15900*/  BSYNC B1 ;  /* 0x0000000000017941 */ /* 0x000fea0003800000 */
.L_x_228:
        /* <DEDUP_REMOVED lines=10> */
.L_x_231:
[----:B------:R-:W-:Y:S05]  /*159b0*/  BSYNC B1 ;  /* 0x0000000000017941 */ /* 0x000fea0003800000 */
.L_x_230:
        /* <DEDUP_REMOVED lines=10> */
.L_x_233:
[----:B------:R-:W-:Y:S05]  /*15a60*/  BSYNC B1 ;  /* 0x0000000000017941 */ /* 0x000fea0003800000 */
.L_x_232:
        /* <DEDUP_REMOVED lines=10> */
.L_x_235:
[----:B------:R-:W-:Y:S05]  /*15b10*/  BSYNC B1 ;  /* 0x0000000000017941 */ /* 0x000fea0003800000 */
.L_x_234:
        /* <DEDUP_REMOVED lines=10> */
.L_x_237:
[----:B------:R-:W-:Y:S05]  /*15bc0*/  BSYNC B1 ;  /* 0x0000000000017941 */ /* 0x000fea0003800000 */
.L_x_236:
        /* <DEDUP_REMOVED lines=10> */
.L_x_239:
[----:B------:R-:W-:Y:S05]  /*15c70*/  BSYNC B1 ;  /* 0x0000000000017941 */ /* 0x000fea0003800000 */
.L_x_238:
        /* <DEDUP_REMOVED lines=10> */
.L_x_241:
[----:B------:R-:W-:Y:S05]  /*15d20*/  BSYNC B1 ;  /* 0x0000000000017941 */ /* 0x000fea0003800000 */
.L_x_240:
        /* <DEDUP_REMOVED lines=10> */
.L_x_243:
[----:B------:R-:W-:Y:S05]  /*15dd0*/  BSYNC B1 ;  /* 0x0000000000017941 */ /* 0x000fea0003800000 */
.L_x_242:
        /* <DEDUP_REMOVED lines=10> */
.L_x_245:
[----:B------:R-:W-:Y:S05]  /*15e80*/  BSYNC B1 ;  /* 0x0000000000017941 */ /* 0x000fea0003800000 */
.L_x_244:
        /* <DEDUP_REMOVED lines=10> */
.L_x_247:
[----:B------:R-:W-:Y:S05]  /*15f30*/  BSYNC B1 ;  /* 0x0000000000017941 */ /* 0x000fea0003800000 */
.L_x_246:
        /* <DEDUP_REMOVED lines=10> */
.L_x_249:
[----:B------:R-:W-:Y:S05]  /*15fe0*/  BSYNC B1 ;  /* 0x0000000000017941 */ /* 0x000fea0003800000 */
.L_x_248:
        /* <DEDUP_REMOVED lines=10> */
.L_x_251:
[----:B------:R-:W-:Y:S05]  /*16090*/  BSYNC B1 ;  /* 0x0000000000017941 */ /* 0x000fea0003800000 */
.L_x_250:
        /* <DEDUP_REMOVED lines=10> */
.L_x_253:
[----:B------:R-:W-:Y:S05]  /*16140*/  BSYNC B1 ;  /* 0x0000000000017941 */ /* 0x000fea0003800000 */
.L_x_252:
        /* <DEDUP_REMOVED lines=10> */
.L_x_255:
[----:B------:R-:W-:Y:S05]  /*161f0*/  BSYNC B1 ;  /* 0x0000000000017941 */ /* 0x000fea0003800000 */
.L_x_254:
        /* <DEDUP_REMOVED lines=10> */
.L_x_257:
[----:B------:R-:W-:Y:S05]  /*162a0*/  BSYNC B1 ;  /* 0x0000000000017941 */ /* 0x000fea0003800000 */
.L_x_256:
        /* <DEDUP_REMOVED lines=10> */
.L_x_259:
[----:B------:R-:W-:Y:S05]  /*16350*/  BSYNC B1 ;  /* 0x0000000000017941 */ /* 0x000fea0003800000 */
.L_x_258:
        /* <DEDUP_REMOVED lines=10> */
.L_x_261:
[----:B------:R-:W-:Y:S05]  /*16400*/  BSYNC B1 ;  /* 0x0000000000017941 */ /* 0x000fea0003800000 */
.L_x_260:
        /* <DEDUP_REMOVED lines=10> */
.L_x_263:
[----:B------:R-:W-:Y:S05]  /*164b0*/  BSYNC B1 ;  /* 0x0000000000017941 */ /* 0x000fea0003800000 */
.L_x_262:
        /* <DEDUP_REMOVED lines=10> */
.L_x_265:
[----:B------:R-:W-:Y:S05]  /*16560*/  BSYNC B1 ;  /* 0x0000000000017941 */ /* 0x000fea0003800000 */
.L_x_264:
        /* <DEDUP_REMOVED lines=10> */
.L_x_267:
[----:B------:R-:W-:Y:S05]  /*16610*/  BSYNC B1 ;  /* 0x0000000000017941 */ /* 0x000fea0003800000 */
.L_x_266:
        /* <DEDUP_REMOVED lines=10> */
.L_x_269:
[----:B------:R-:W-:Y:S05]  /*166c0*/  BSYNC B1 ;  /* 0x0000000000017941 */ /* 0x000fea0003800000 */
.L_x_268:
        /* <DEDUP_REMOVED lines=10> */
.L_x_271:
[----:B------:R-:W-:Y:S05]  /*16770*/  BSYNC B1 ;  /* 0x0000000000017941 */ /* 0x000fea0003800000 */
.L_x_270:
        /* <DEDUP_REMOVED lines=10> */
.L_x_273:
[----:B------:R-:W-:Y:S05]  /*16820*/  BSYNC B1 ;  /* 0x0000000000017941 */ /* 0x000fea0003800000 */
.L_x_272:
        /* <DEDUP_REMOVED lines=10> */
.L_x_275:
[----:B------:R-:W-:Y:S05]  /*168d0*/  BSYNC B1 ;  /* 0x0000000000017941 */ /* 0x000fea0003800000 */
.L_x_274:
        /* <DEDUP_REMOVED lines=10> */
.L_x_277:
[----:B------:R-:W-:Y:S05]  /*16980*/  BSYNC B1 ;  /* 0x0000000000017941 */ /* 0x000fea0003800000 */
.L_x_276:
[----:B0-234-:R-:W2:Y:S01]  /*16990*/  LDL.LU R10, [R1+0x1f4] ;  /* 0x0001f400010a7983 */ /* 0x01dea20000300800 */
[----:B-----5:R-:W-:Y:S01]  /*169a0*/  SHF.L.U32 R11, R23, 0x10, RZ ;  /* 0x00000010170b7819 */ /* 0x020fe200000006ff */
        /* <DEDUP_REMOVED lines=8> */
.L_x_279:
[----:B------:R-:W-:Y:S05]  /*16a30*/  BSYNC B1 ;  /* 0x0000000000017941 */ /* 0x000fea0003800000 */
.L_x_278:
[----:B------:R-:W3:Y:S01]  /*16a40*/  LDL.LU R10, [R1+0x1f8] ;  /* 0x0001f800010a7983 */ /* 0x000ee20000300800 */
[----:B0----5:R-:W-:Y:S01]  /*16a50*/  IMAD.U32 R11, R23, 0x10000, RZ ;  /* 0x00010000170b7824 */ /* 0x021fe200078e00ff */
[----:B------:R-:W-:Y:S01]  /*16a60*/  ISETP.GT.AND P1, PT, R0, 0xf9, P0 ;  /* 0x000000f90000780c */ /* 0x000fe20000724270 */
[----:B------:R-:W-:Y:S01]  /*16a70*/  BSSY B1, `(.L_x_280) ;  /* 0x000000a000017945 */ /* 0x000fe20003800000 */
[----:B------:R-:W-:Y:S01]  /*16a80*/  IADD3 R167, P0, R3, 0x80, RZ ;  /* 0x0000008003a77810 */ /* 0x000fe20007f1e0ff */
[----:B------:R-:W-:-:S04]  /*16a90*/  FMUL R11, R11, R16 ;  /* 0x000000100b0b7220 */ /* 0x000fc80000400000 */
[----:B---3--:R-:W-:-:S05]  /*16aa0*/  FFMA R11, R10, R2, R11 ;  /* 0x000000020a0b7223 */ /* 0x008fca000000000b */
[----:B------:R-:W-:-:S04]  /*16ab0*/  F2FP.BF16.F32.PACK_AB R11, RZ, R11 ;  /* 0x0000000bff0b723e */ /* 0x000fc800000010ff */
[----:B------:R-:W-:Y:S01]  /*16ac0*/  PRMT R3, R11, 0x7610, R3 ;  /* 0x000076100b037816 */ /* 0x000fe20000000003 */
[----:B------:R-:W-:-:S04]  /*16ad0*/  IMAD.X R11, RZ, RZ, UR7, P0 ;  /* 0x00000007ff0b7e24 */ /* 0x000fc800080e06ff */
[----:B------:R0:W-:Y:S01]  /*16ae0*/  @P2 STG.E.U16 desc[UR44][R6.64+0x1f0], R3 ;  /* 0x0001f00306002986 */ /* 0x0001e2000c10152c */
[----:B------:R-:W-:Y:S05]  /*16af0*/  @!P1 BRA `(.L_x_281) ;  /* 0x0000000000049947 */ /* 0x000fea0003800000 */
[----:B------:R3:W5:Y:S02]  /*16b00*/  LDG.E.LTC128B.U16 R23, desc[UR44][R8.64+0x1f2] ;  /* 0x0001f22c08177981 */ /* 0x000764000c1e1520 */
.L_x_281:
[----:B------:R-:W-:Y:S05]  /*16b10*/  BSYNC B1 ;  /* 0x0000000000017941 */ /* 0x000fea0003800000 */
.L_x_280:
[----:B------:R-:W4:Y:S01]  /*16b20*/  LDL.LU R10, [R1+0x1fc] ;  /* 0x0001fc00010a7983 */ /* 0x000f220000300800 */
[----:B0----5:R-:W-:Y:S01]  /*16b30*/  SHF.L.U32 R3, R23, 0x10, RZ ;  /* 0x0000001017037819 */ /* 0x021fe200000006ff */
[----:B--23--:R-:W-:Y:S01]  /*16b40*/  IMAD R8, R11, R14, RZ ;  /* 0x0000000e0b087224 */ /* 0x00cfe200078e02ff */
[----:B------:R-:W-:-:S03]  /*16b50*/  ISETP.GT.AND P0, PT, R17, 0x80, PT ;  /* 0x000000801100780c */ /* 0x000fc60003f04270 */
[----:B------:R-:W-:Y:S01]  /*16b60*/  FMUL R3, R3, R16 ;  /* 0x0000001003037220 */ /* 0x000fe20000400000 */
[C---:B------:R-:W-:Y:S01]  /*16b70*/  IMAD R165, R167.reuse, R15, R8 ;  /* 0x0000000fa7a57224 */ /* 0x040fe200078e0208 */
[----:B------:R-:W-:Y:S01]  /*16b80*/  ISETP.GT.AND P4, PT, R0, RZ, P0 ;  /* 0x000000ff0000720c */ /* 0x000fe20000784270 */
[----:B------:R-:W-:-:S04]  /*16b90*/  IMAD.WIDE.U32 R8, R167, R14, R20 ;  /* 0x0000000ea7087225 */ /* 0x000fc800078e0014 */
[----:B------:R-:W-:Y:S02]  /*16ba0*/  IMAD.IADD R9, R9, 0x1, R165 ;  /* 0x0000000109097824 */ /* 0x000fe400078e02a5 */
[----:B----4-:R-:W-:Y:S01]  /*16bb0*/  FFMA R3, R10, R2, R3 ;  /* 0x000000020a037223 */ /* 0x010fe20000000003 */
[----:B------:R-:W-:-:S04]  /*16bc0*/  LEA R10, P2, R8, R12, 0x1 ;  /* 0x0000000c080a7211 */ /* 0x000fc800078408ff */
[----:B------:R-:W-:Y:S02]  /*16bd0*/  F2FP.BF16.F32.PACK_AB R3, RZ, R3 ;  /* 0x00000003ff03723e */ /* 0x000fe400000010ff */
[--C-:B------:R-:W-:Y:S02]  /*16be0*/  LEA.HI.X R11, R8, R13, R9.reuse, 0x1, P2 ;  /* 0x0000000d080b7211 */ /* 0x100fe400010f0c09 */
[----:B------:R-:W-:-:S05]  /*16bf0*/  PRMT R9, R3, 0x7610, R9 ;  /* 0x0000761003097816 */ /* 0x000fca0000000009 */
[----:B------:R0:W-:Y:S04]  /*16c00*/  @P1 STG.E.U16 desc[UR44][R6.64+0x1f2], R9 ;  /* 0x0001f20906001986 */ /* 0x0001e8000c10152c */
[----:B------:R-:W2:Y:S01]  /*16c10*/  @P4 LDG.E.LTC128B.U16 R23, desc[UR44][R10.64] ;  /* 0x0000002c0a174981 */ /* 0x000ea2000c1e1520 */
[----:B-1----:R-:W-:Y:S01]  /*16c20*/  IMAD.U32 R159, RZ, RZ, UR8 ;  /* 0x00000008ff9f7e24 */ /* 0x002fe2000f8e00ff */
[----:B------:R-:W-:Y:S01]  /*16c30*/  MOV R164, UR9 ;  /* 0x0000000900a47c02 */ /* 0x000fe20008000f00 */
[----:B------:R-:W-:Y:S01]  /*16c40*/  IMAD.U32 R161, RZ, RZ, UR8 ;  /* 0x00000008ffa17e24 */ /* 0x000fe2000f8e00ff */
[----:B------:R-:W-:Y:S01]  /*16c50*/  ISETP.GT.AND P2, PT, R0, 0x1, P0 ;  /* 0x000000010000780c */ /* 0x000fe20000744270 */
[----:B------:R-:W-:Y:S01]  /*16c60*/  IMAD.SHL.U32 R159, R159, 0x100, RZ ;  /* 0x000001009f9f7824 */ /* 0x000fe200078e00ff */
[----:B------:R-:W-:Y:S01]  /*16c70*/  BSSY B1, `(.L_x_282) ;  /* 0x0000011000017945 */ /* 0x000fe20003800000 */
[----:B0-----:R-:W-:Y:S01]  /*16c80*/  IMAD.WIDE.U32 R8, R167, R14, R18 ;  /* 0x0000000ea7087225 */ /* 0x001fe200078e0012 */
[----:B------:R-:W-:-:S03]  /*16c90*/  SHF.L.U64.HI R161, R161, 0x8, R164 ;  /* 0x00000008a1a17819 */ /* 0x000fc600000102a4 */
[----:B------:R-:W-:Y:S02]  /*16ca0*/  IMAD.IADD R9, R165, 0x1, R9 ;  /* 0x00000001a5097824 */ /* 0x000fe400078e0209 */
[----:B------:R-:W-:Y:S01]  /*16cb0*/  IMAD.WIDE.U32 R162, R22, UR42, R8 ;  /* 0x0000002a16a27c25 */ /* 0x000fe2000f8e0008 */
[----:B------:R-:W-:-:S03]  /*16cc0*/  IADD3 R8, P1, R159, R4, RZ ;  /* 0x000000049f087210 */ /* 0x000fc60007f3e0ff */
[----:B------:R-:W-:Y:S01]  /*16cd0*/  IMAD.IADD R7, R157, 0x1, R163 ;  /* 0x000000019d077824 */ /* 0x000fe200078e02a3 */
[----:B------:R-:W-:Y:S02]  /*16ce0*/  IADD3.X R9, R161, R5, RZ, P1, !PT ;  /* 0x00000005a1097210 */ /* 0x000fe40000ffe4ff */
[----:B------:R-:W-:-:S04]  /*16cf0*/  LEA R6, P3, R162, R12, 0x1 ;  /* 0x0000000ca2067211 */ /* 0x000fc800078608ff */
[----:B------:R-:W-:Y:S02]  /*16d00*/  LEA.HI.X R7, R162, R13, R7, 0x1, P3 ;  /* 0x0000000da2077211 */ /* 0x000fe400018f0c07 */
[----:B--2---:R-:W-:-:S05]  /*16d10*/  SHF.L.U32 R3, R23, 0x10, RZ ;  /* 0x0000001017037819 */ /* 0x004fca00000006ff */
[----:B------:R-:W-:-:S04]  /*16d20*/  FMUL R3, R3, R16 ;  /* 0x0000001003037220 */ /* 0x000fc80000400000 */
[----:B------:R-:W-:-:S05]  /*16d30*/  FFMA R3, R24, R2, R3 ;  /* 0x0000000218037223 */ /* 0x000fca0000000003 */
[----:B------:R-:W-:-:S05]  /*16d40*/  F2FP.BF16.F32.PACK_AB R3, RZ, R3 ;  /* 0x00000003ff03723e */ /* 0x000fca00000010ff */
[----:B------:R0:W-:Y:S01]  /*16d50*/  @P4 STG.E.U16 desc[UR44][R8.64], R3 ;  /* 0x0000000308004986 */ /* 0x0001e2000c10152c */
[----:B------:R-:W-:Y:S05]  /*16d60*/  @!P2 BRA `(.L_x_283) ;  /* 0x000000000004a947 */ /* 0x000fea0003800000 */
[----:B------:R1:W5:Y:S02]  /*16d70*/  LDG.E.LTC128B.U16 R23, desc[UR44][R6.64+0x2] ;  /* 0x0000022c06177981 */ /* 0x000364000c1e1520 */
.L_x_283:
[----:B------:R-:W-:Y:S05]  /*16d80*/  BSYNC B1 ;  /* 0x0000000000017941 */ /* 0x000fea0003800000 */
.L_x_282:
[----:B0----5:R-:W-:Y:S01]  /*16d90*/  IMAD.U32 R3, R23, 0x10000, RZ ;  /* 0x0001000017037824 */ /* 0x021fe200078e00ff */
[----:B------:R-:W-:Y:S01]  /*16da0*/  ISETP.GT.AND P1, PT, R17, 0x88, PT ;  /* 0x000000881100780c */ /* 0x000fe20003f24270 */
[----:B------:R-:W-:Y:S01]  /*16db0*/  IMAD.WIDE.U32 R14, R167, R14, R154 ;  /* 0x0000000ea70e7225 */ /* 0x000fe200078e009a */
[----:B------:R-:W-:Y:S03]  /*16dc0*/  BSSY B1, `(.L_x_284) ;  /* 0x0000010000017945 */ /* 0x000fe60003800000 */
[----:B------:R-:W-:Y:S01]  /*16dd0*/  FMUL R10, R3, R16 ;  /* 0x00000010030a7220 */ /* 0x000fe20000400000 */
[----:B------:R-:W-:Y:S01]  /*16de0*/  ISETP.GT.AND P3, PT, R0, RZ, P1 ;  /* 0x000000ff0000720c */ /* 0x000fe20000f64270 */
[----:B------:R-:W-:Y:S01]  /*16df0*/  IMAD.IADD R165, R165, 0x1, R15 ;  /* 0x00000001a5a57824 */ /* 0x000fe200078e020f */
[----:B------:R-:W-:Y:S01]  /*16e00*/  IADD3 R152, P4, R152, R14, RZ ;  /* 0x0000000e98987210 */ /* 0x000fe20007f9e0ff */
[----:B------:R-:W-:Y:S01]  /*16e10*/  FFMA R10, R25, R2, R10 ;  /* 0x00000002190a7223 */ /* 0x000fe2000000000a */
[----:B------:R-:W-:-:S02]  /*16e20*/  IADD3 R14, P5, R18, R14, RZ ;  /* 0x0000000e120e7210 */ /* 0x000fc40007fbe0ff */
[----:B------:R-:W-:Y:S02]  /*16e30*/  IADD3.X R20, R165, R21, RZ, P4, !PT ;  /* 0x00000015a5147210 */ /* 0x000fe400027fe4ff */
[----:B------:R-:W-:Y:S02]  /*16e40*/  F2FP.BF16.F32.PACK_AB R3, RZ, R10 ;  /* 0x0000000aff03723e */ /* 0x000fe400000010ff */
[C---:B------:R-:W-:Y:S02]  /*16e50*/  LEA R10, P4, R152.reuse, R12, 0x1 ;  /* 0x0000000c980a7211 */ /* 0x040fe400078808ff */
[----:B------:R-:W-:Y:S02]  /*16e60*/  PRMT R17, R3, 0x7610, R17 ;  /* 0x0000761003117816 */ /* 0x000fe40000000011 */
[----:B------:R-:W-:Y:S02]  /*16e70*/  LEA.HI.X R11, R152, R13, R20, 0x1, P4 ;  /* 0x0000000d980b7211 */ /* 0x000fe400020f0c14 */
[----:B------:R-:W-:Y:S01]  /*16e80*/  PRMT R3, R23, 0x7610, R3 ;  /* 0x0000761017037816 */ /* 0x000fe20000000003 */
[----:B------:R0:W-:Y:S01]  /*16e90*/  @P2 STG.E.U16 desc[UR44][R8.64+0x2], R17 ;  /* 0x0000021108002986 */ /* 0x0001e2000c10152c */
[----:B------:R-:W-:Y:S05]  /*16ea0*/  @!P3 BRA `(.L_x_285) ;  /* 0x000000000004b947 */ /* 0x000fea0003800000 */
[----:B------:R2:W5:Y:S02]  /*16eb0*/  LDG.E.LTC128B.U16 R3, desc[UR44][R10.64] ;  /* 0x0000002c0a037981 */ /* 0x000564000c1e1520 */
.L_x_285:
[----:B------:R-:W-:Y:S05]  /*16ec0*/  BSYNC B1 ;  /* 0x0000000000017941 */ /* 0x000fea0003800000 */
.L_x_284:
[----:B--2--5:R-:W-:Y:S01]  /*16ed0*/  IMAD.U32 R11, R3, 0x10000, RZ ;  /* 0x00010000030b7824 */ /* 0x024fe200078e00ff */
[----:B------:R-:W-:Y:S01]  /*16ee0*/  IADD3 R10, P2, R8, R158, RZ ;  /* 0x0000009e080a7210 */ /* 0x000fe20007f5e0ff */
[----:B------:R-:W-:Y:S01]  /*16ef0*/  IMAD.X R15, R19, 0x1, R165, P5 ;  /* 0x00000001130f7824 */ /* 0x000fe200028e06a5 */
[----:B------:R-:W-:Y:S01]  /*16f00*/  ISETP.GT.AND P5, PT, R0, 0x1, P1 ;  /* 0x000000010000780c */ /* 0x000fe20000fa4270 */
[----:B------:R-:W-:Y:S01]  /*16f10*/  FMUL R11, R11, R16 ;  /* 0x000000100b0b7220 */ /* 0x000fe20000400000 */
[----:B------:R-:W-:Y:S01]  /*16f20*/  BSSY B1, `(.L_x_286) ;  /* 0x000000b000017945 */ /* 0x000fe20003800000 */
[----:B------:R-:W-:-:S04]  /*16f30*/  IMAD.WIDE.U32 R22, R22, UR42, R14 ;  /* 0x0000002a16167c25 */ /* 0x000fc8000f8e000e */
[----:B------:R-:W-:Y:S01]  /*16f40*/  FFMA R11, R26, R2, R11 ;  /* 0x000000021a0b7223 */ /* 0x000fe2000000000b */
[----:B------:R-:W-:-:S04]  /*16f50*/  IADD3 R157, R157, R23, RZ ;  /* 0x000000179d9d7210 */ /* 0x000fc80007ffe0ff */
[----:B------:R-:W-:Y:S01]  /*16f60*/  F2FP.BF16.F32.PACK_AB R14, RZ, R11 ;  /* 0x0000000bff0e723e */ /* 0x000fe200000010ff */
[----:B------:R-:W-:Y:S01]  /*16f70*/  IMAD.X R11, R9, 0x1, R156, P2 ;  /* 0x00000001090b7824 */ /* 0x000fe200010e069c */
[----:B------:R-:W-:-:S04]  /*16f80*/  LEA R12, P4, R22, R12, 0x1 ;  /* 0x0000000c160c7211 */ /* 0x000fc800078808ff */
[----:B------:R2:W-:Y:S01]  /*16f90*/  @P3 STG.E.U16 desc[UR44][R10.64], R14 ;  /* 0x0000000e0a003986 */ /* 0x0005e2000c10152c */
[----:B------:R-:W-:Y:S01]  /*16fa0*/  LEA.HI.X R13, R22, R13, R157, 0x1, P4 ;  /* 0x0000000d160d7211 */ /* 0x000fe200020f0c9d */
[----:B------:R-:W-:Y:S07]  /*16fb0*/  @!P5 BRA `(.L_x_287) ;  /* 0x000000000004d947 */ /* 0x000fee0003800000 */
[----:B------:R3:W5:Y:S02]  /*16fc0*/  LDG.E.LTC128B.U16 R3, desc[UR44][R12.64+0x2] ;  /* 0x0000022c0c037981 */ /* 0x000764000c1e1520 */
.L_x_287:
[----:B------:R-:W-:Y:S05]  /*16fd0*/  BSYNC B1 ;  /* 0x0000000000017941 */ /* 0x000fea0003800000 */
.L_x_286:
[----:B-----5:R-:W-:Y:S01]  /*16fe0*/  IMAD.U32 R15, R3, 0x10000, RZ ;  /* 0x00010000030f7824 */ /* 0x020fe200078e00ff */
[----:B------:R-:W-:Y:S01]  /*16ff0*/  ISETP.GT.AND P2, PT, R0, 0x8, P0 ;  /* 0x000000080000780c */ /* 0x000fe20000744270 */
[----:B------:R-:W-:Y:S02]  /*17000*/  BSSY B1, `(.L_x_288) ;  /* 0x0000007000017945 */ /* 0x000fe40003800000 */
[----:B--2---:R-:W-:-:S04]  /*17010*/  FMUL R14, R15, R16 ;  /* 0x000000100f0e7220 */ /* 0x004fc80000400000 */
[----:B------:R-:W-:-:S05]  /*17020*/  FFMA R14, R27, R2, R14 ;  /* 0x000000021b0e7223 */ /* 0x000fca000000000e */
[----:B------:R-:W-:-:S05]  /*17030*/  F2FP.BF16.F32.PACK_AB R14, RZ, R14 ;  /* 0x0000000eff0e723e */ /* 0x000fca00000010ff */
[----:B------:R2:W-:Y:S01]  /*17040*/  @P5 STG.E.U16 desc[UR44][R10.64+0x2], R14 ;  /* 0x0000020e0a005986 */ /* 0x0005e2000c10152c */
[----:B------:R-:W-:Y:S05]  /*17050*/  @!P2 BRA `(.L_x_289) ;  /* 0x000000000004a947 */ /* 0x000fea0003800000 */
[----:B------:R4:W5:Y:S02]  /*17060*/  LDG.E.LTC128B.U16 R3, desc[UR44][R6.64+0x10] ;  /* 0x0000102c06037981 */ /* 0x000964000c1e1520 */
.L_x_289:
[----:B------:R-:W-:Y:S05]  /*17070*/  BSYNC B1 ;  /* 0x0000000000017941 */ /* 0x000fea0003800000 */
.L_x_288:
[----:B--2--5:R-:W-:Y:S01]  /*17080*/  SHF.L.U32 R11, R3, 0x10, RZ ;  /* 0x00000010030b7819 */ /* 0x024fe200000006ff */
[----:B------:R-:W-:Y:S01]  /*17090*/  BSSY B1, `(.L_x_290) ;  /* 0x0000008000017945 */ /* 0x000fe20003800000 */
[----:B------:R-:W-:-:S03]  /*170a0*/  ISETP.GT.AND P3, PT, R0, 0x9, P0 ;  /* 0x000000090000780c */ /* 0x000fc60000764270 */
[----:B------:R-:W-:-:S04]  /*170b0*/  FMUL R11, R11, R16 ;  /* 0x000000100b0b7220 */ /* 0x000fc80000400000 */
[----:B------:R-:W-:-:S05]  /*170c0*/  FFMA R11, R28, R2, R11 ;  /* 0x000000021c0b7223 */ /* 0x000fca000000000b */
[----:B------:R-:W-:-:S05]  /*170d0*/  F2FP.BF16.F32.PACK_AB R11, RZ, R11 ;  /* 0x0000000bff0b723e */ /* 0x000fca00000010ff */
[----:B------:R2:W-:Y:S01]  /*170e0*/  @P2 STG.E.U16 desc[UR44][R8.64+0x10], R11 ;  /* 0x0000100b08002986 */ /* 0x0005e2000c10152c */
[----:B------:R-:W-:Y:S05]  /*170f0*/  @!P3 BRA `(.L_x_291) ;  /* 0x000000000004b947 */ /* 0x000fea0003800000 */
[----:B------:R0:W5:Y:S02]  /*17100*/  LDG.E.LTC128B.U16 R3, desc[UR44][R6.64+0x12] ;  /* 0x0000122c06037981 */ /* 0x000164000c1e1520 */
.L_x_291:
[----:B------:R-:W-:Y:S05]  /*17110*/  BSYNC B1 ;  /* 0x0000000000017941 */ /* 0x000fea0003800000 */
.L_x_290:
[----:B--2--5:R-:W-:Y:S01]  /*17120*/  IMAD.U32 R11, R3, 0x10000, RZ ;  /* 0x00010000030b7824 */ /* 0x024fe200078e00ff */
[----:B------:R-:W-:Y:S01]  /*17130*/  ISETP.GT.AND P4, PT, R0, 0x8, P1 ;  /* 0x000000080000780c */ /* 0x000fe20000f84270 */
[----:B------:R-:W-:Y:S02]  /*17140*/  BSSY B1, `(.L_x_292) ;  /* 0x0000007000017945 */ /* 0x000fe40003800000 */
[----:B------:R-:W-:-:S04]  /*17150*/  FMUL R10, R11, R16 ;  /* 0x000000100b0a7220 */ /* 0x000fc80000400000 */
[----:B------:R-:W-:-:S05]  /*17160*/  FFMA R10, R29, R2, R10 ;  /* 0x000000021d0a7223 */ /* 0x000fca000000000a */
[----:B------:R-:W-:-:S05]  /*17170*/  F2FP.BF16.F32.PACK_AB R10, RZ, R10 ;  /* 0x0000000aff0a723e */ /* 0x000fca00000010ff */
[----:B------:R2:W-:Y:S01]  /*17180*/  @P3 STG.E.U16 desc[UR44][R8.64+0x12], R10 ;  /* 0x0000120a08003986 */ /* 0x0005e2000c10152c */
[----:B------:R-:W-:Y:S05]  /*17190*/  @!P4 BRA `(.L_x_293) ;  /* 0x000000000004c947 */ /* 0x000fea0003800000 */
[----:B------:R0:W5:Y:S02]  /*171a0*/  LDG.E.LTC128B.U16 R3, desc[UR44][R12.64+0x10] ;  /* 0x0000102c0c037981 */ /* 0x000164000c1e1520 */
.L_x_293:
[----:B------:R-:W-:Y:S05]  /*171b0*/  BSYNC B1 ;  /* 0x0000000000017941 */ /* 0x000fea0003800000 */
.L_x_292:
[----:B-----5:R-:W-:Y:S01]  /*171c0*/  IMAD.U32 R11, R3, 0x10000, RZ ;  /* 0x00010000030b7824 */ /* 0x020fe200078e00ff */
[----:B--2---:R-:W-:Y:S01]  /*171d0*/  IADD3 R10, P3, R158, R8, RZ ;  /* 0x000000089e0a7210 */ /* 0x004fe20007f7e0ff */
[----:B------:R-:W-:Y:S01]  /*171e0*/  BSSY B1, `(.L_x_294) ;  /* 0x0000009000017945 */ /* 0x000fe20003800000 */
[----:B------:R-:W-:Y:S01]  /*171f0*/  ISETP.GT.AND P2, PT, R0, 0x9, P1 ;  /* 0x000000090000780c */ /* 0x000fe20000f44270 */
[----:B------:R-:W-:-:S04]  /*17200*/  FMUL R11, R11, R16 ;  /* 0x000000100b0b7220 */ /* 0x000fc80000400000 */
[----:B------:R-:W-:-:S05]  /*17210*/  FFMA R11, R30, R2, R11 ;  /* 0x000000021e0b7223 */ /* 0x000fca000000000b */
[----:B------:R-:W-:Y:S02]  /*17220*/  F2FP.BF16.F32.PACK_AB R14, RZ, R11 ;  /* 0x0000000bff0e723e */ /* 0x000fe400000010ff */
[----:B------:R-:W-:-:S05]  /*17230*/  IADD3.X R11, R156, R9, RZ, P3, !PT ;  /* 0x000000099c0b7210 */ /* 0x000fca0001ffe4ff */
[----:B------:R2:W-:Y:S01]  /*17240*/  @P4 STG.E.U16 desc[UR44][R10.64+0x10], R14 ;  /* 0x0000100e0a004986 */ /* 0x0005e2000c10152c */
[----:B------:R-:W-:Y:S05]  /*17250*/  @!P2 BRA `(.L_x_295) ;  /* 0x000000000004a947 */ /* 0x000fea0003800000 */
[----:B------:R0:W5:Y:S02]  /*17260*/  LDG.E.LTC128B.U16 R3, desc[UR44][R12.64+0x12] ;  /* 0x0000122c0c037981 */ /* 0x000164000c1e1520 */
.L_x_295:
[----:B------:R-:W-:Y:S05]  /*17270*/  BSYNC B1 ;  /* 0x0000000000017941 */ /* 0x000fea0003800000 */
.L_x_294:
[----:B--2--5:R-:W-:Y:S01]  /*17280*/  IMAD.U32 R11, R3, 0x10000, RZ ;  /* 0x00010000030b7824 */ /* 0x024fe200078e00ff */
[----:B------:R-:W-:Y:S01]  /*17290*/  IADD3 R158, P3, P4, R158, R4, R159 ;  /* 0x000000049e9e7210 */ /* 0x000fe20007c7e09f */
[----:B------:R-:W-:Y:S01]  /*172a0*/  BSSY B1, `(.L_x_296) ;  /* 0x0000009000017945 */ /* 0x000fe20003800000 */
[----:B------:R-:W-:Y:S01]  /*172b0*/  ISETP.GT.AND P5, PT, R0, 0x10, P0 ;  /* 0x000000100000780c */ /* 0x000fe200007a4270 */
[----:B------:R-:W-:Y:S01]  /*172c0*/  FMUL R10, R11, R16 ;  /* 0x000000100b0a7220 */ /* 0x000fe20000400000 */
[----:B------:R-:W-:-:S03]  /*172d0*/  IADD3.X R159, R156, R5, R161, P3, P4 ;  /* 0x000000059c9f7210 */ /* 0x000fc60001fe84a1 */
[----:B------:R-:W-:-:S05]  /*172e0*/  FFMA R10, R31, R2, R10 ;  /* 0x000000021f0a7223 */ /* 0x000fca000000000a */
[----:B------:R-:W-:-:S05]  /*172f0*/  F2FP.BF16.F32.PACK_AB R10, RZ, R10 ;  /* 0x0000000aff0a723e */ /* 0x000fca00000010ff */
[----:B------:R2:W-:Y:S01]  /*17300*/  @P2 STG.E.U16 desc[UR44][R158.64+0x12], R10 ;  /* 0x0000120a9e002986 */ /* 0x0005e2000c10152c */
[----:B------:R-:W-:Y:S05]  /*17310*/  @!P5 BRA `(.L_x_297) ;  /* 0x000000000004d947 */ /* 0x000fea0003800000 */
[----:B------:R0:W5:Y:S02]  /*17320*/  LDG.E.LTC128B.U16 R3, desc[UR44][R6.64+0x20] ;  /* 0x0000202c06037981 */ /* 0x000164000c1e1520 */
.L_x_297:
[----:B------:R-:W-:Y:S05]  /*17330*/  BSYNC B1 ;  /* 0x0000000000017941 */ /* 0x000fea0003800000 */
.L_x_296:
[----:B-----5:R-:W-:Y:S01]  /*17340*/  IMAD.U32 R5, R3, 0x10000, RZ ;  /* 0x0001000003057824 */ /* 0x020fe200078e00ff */
        /* <DEDUP_REMOVED lines=8> */
.L_x_299:
[----:B------:R-:W-:Y:S05]  /*173d0*/  BSYNC B1 ;  /* 0x0000000000017941 */ /* 0x000fea0003800000 */
.L_x_298:
[----:B0----5:R-:W-:Y:S01]  /*173e0*/  SHF.L.U32 R5, R3, 0x10, RZ ;  /* 0x0000001003057819 */ /* 0x021fe200000006ff */
        /* <DEDUP_REMOVED lines=8> */
.L_x_301:
[----:B------:R-:W-:Y:S05]  /*17470*/  BSYNC B1 ;  /* 0x0000000000017941 */ /* 0x000fea0003800000 */
.L_x_300:
[----:B-----5:R-:W-:Y:S01]  /*17480*/  IMAD.U32 R5, R3, 0x10000, RZ ;  /* 0x0001000003057824 */ /* 0x020fe200078e00ff */
[----:B------:R-:W-:Y:S01]  /*17490*/  ISETP.GT.AND P2, PT, R0, 0x11, P1 ;  /* 0x000000110000780c */ /* 0x000fe20000f44270 */
[----:B0-----:R-:W-:Y:S01]  /*174a0*/  @P3 IMAD.MOV.U32 R4, RZ, RZ, R158 ;  /* 0x000000ffff043224 */ /* 0x001fe200078e009e */
[----:B------:R-:W-:Y:S01]  /*174b0*/  BSSY B1, `(.L_x_302) ;  /* 0x0000009000017945 */ /* 0x000fe20003800000 */
[----:B------:R-:W-:-:S04]  /*174c0*/  FMUL R5, R5, R16 ;  /* 0x0000001005057220 */ /* 0x000fc80000400000 */
[----:B------:R-:W-:-:S05]  /*174d0*/  FFMA R5, R34, R2, R5 ;  /* 0x0000000222057223 */ /* 0x000fca0000000005 */
[----:B------:R-:W-:-:S04]  /*174e0*/  F2FP.BF16.F32.PACK_AB R5, RZ, R5 ;  /* 0x00000005ff05723e */ /* 0x000fc800000010ff */
[----:B--2---:R-:W-:Y:S02]  /*174f0*/  PRMT R10, R5, 0x7610, R10 ;  /* 0x00007610050a7816 */ /* 0x004fe4000000000a */
[----:B------:R-:W-:-:S05]  /*17500*/  @P3 MOV R5, R159 ;  /* 0x0000009f00053202 */ /* 0x000fca0000000f00 */
[----:B------:R0:W-:Y:S01]  /*17510*/  @P3 STG.E.U16 desc[UR44][R4.64+0x20], R10 ;  /* 0x0000200a04003986 */ /* 0x0001e2000c10152c */
[----:B------:R-:W-:Y:S05]  /*17520*/  @!P2 BRA `(.L_x_303) ;  /* 0x000000000004a947 */ /* 0x000fea0003800000 */
[----:B------:R2:W5:Y:S02]  /*17530*/  LDG.E.LTC128B.U16 R3, desc[UR44][R12.64+0x22] ;  /* 0x0000222c0c037981 */ /* 0x000564000c1e1520 */
.L_x_303:
[----:B------:R-:W-:Y:S05]  /*17540*/  BSYNC B1 ;  /* 0x0000000000017941 */ /* 0x000fea0003800000 */
.L_x_302:
[----:B0----5:R-:W-:Y:S01]  /*17550*/  IMAD.U32 R5, R3, 0x10000, RZ ;  /* 0x0001000003057824 */ /* 0x021fe200078e00ff */
[----:B------:R-:W-:Y:S01]  /*17560*/  ISETP.GT.AND P3, PT, R0, 0x18, P0 ;  /* 0x000000180000780c */ /* 0x000fe20000764270 */
[----:B------:R-:W-:Y:S02]  /*17570*/  BSSY B1, `(.L_x_304) ;  /* 0x000000a000017945 */ /* 0x000fe40003800000 */
[----:B------:R-:W-:Y:S01]  /*17580*/  FMUL R4, R5, R16 ;  /* 0x0000001005047220 */ /* 0x000fe20000400000 */
[----:B------:R-:W-:-:S03]  /*17590*/  @P2 MOV R5, R159 ;  /* 0x0000009f00052202 */ /* 0x000fc60000000f00 */
[----:B------:R-:W-:-:S05]  /*175a0*/  FFMA R4, R35, R2, R4 ;  /* 0x0000000223047223 */ /* 0x000fca0000000004 */
[----:B------:R-:W-:-:S04]  /*175b0*/  F2FP.BF16.F32.PACK_AB R4, RZ, R4 ;  /* 0x00000004ff04723e */ /* 0x000fc800000010ff */
[----:B------:R-:W-:Y:S01]  /*175c0*/  PRMT R10, R4, 0x7610, R10 ;  /* 0x00007610040a7816 */ /* 0x000fe2000000000a */
[----:B------:R-:W-:-:S05]  /*175d0*/  @P2 IMAD.MOV.U32 R4, RZ, RZ, R158 ;  /* 0x000000ffff042224 */ /* 0x000fca00078e009e */
[----:B------:R0:W-:Y:S01]  /*175e0*/  @P2 STG.E.U16 desc[UR44][R4.64+0x22], R10 ;  /* 0x0000220a04002986 */ /* 0x0001e2000c10152c */
[----:B------:R-:W-:Y:S05]  /*175f0*/  @!P3 BRA `(.L_x_305) ;  /* 0x000000000004b947 */ /* 0x000fea0003800000 */
[----:B------:R0:W5:Y:S02]  /*17600*/  LDG.E.LTC128B.U16 R3, desc[UR44][R6.64+0x30] ;  /* 0x0000302c06037981 */ /* 0x000164000c1e1520 */
.L_x_305:
[----:B------:R-:W-:Y:S05]  /*17610*/  BSYNC B1 ;  /* 0x0000000000017941 */ /* 0x000fea0003800000 */
.L_x_304:
[----:B0----5:R-:W-:Y:S01]  /*17620*/  IMAD.U32 R5, R3, 0x10000, RZ ;  /* 0x0001000003057824 */ /* 0x021fe200078e00ff */
        /* <DEDUP_REMOVED lines=8> */
.L_x_307:
[----:B------:R-:W-:Y:S05]  /*176b0*/  BSYNC B1 ;  /* 0x0000000000017941 */ /* 0x000fea0003800000 */
.L_x_306:
        /* <DEDUP_REMOVED lines=9> */
.L_x_309:
[----:B------:R-:W-:Y:S05]  /*17750*/  BSYNC B1 ;  /* 0x0000000000017941 */ /* 0x000fea0003800000 */
.L_x_308:
[----:B-----5:R-:W-:Y:S01]  /*17760*/  SHF.L.U32 R5, R3, 0x10, RZ ;  /* 0x0000001003057819 */ /* 0x020fe200000006ff */
[----:B0-----:R-:W-:Y:S01]  /*17770*/  @P3 IMAD.MOV.U32 R4, RZ, RZ, R158 ;  /* 0x000000ffff043224 */ /* 0x001fe200078e009e */
[----:B------:R-:W-:Y:S01]  /*17780*/  ISETP.GT.AND P2, PT, R0, 0x19, P1 ;  /* 0x000000190000780c */ /* 0x000fe20000f44270 */
[----:B------:R-:W-:Y:S02]  /*17790*/  BSSY B1, `(.L_x_310) ;  /* 0x0000009000017945 */ /* 0x000fe40003800000 */
[----:B------:R-:W-:-:S04]  /*177a0*/  FMUL R5, R5, R16 ;  /* 0x0000001005057220 */ /* 0x000fc80000400000 */
[----:B------:R-:W-:-:S05]  /*177b0*/  FFMA R5, R38, R2, R5 ;  /* 0x0000000226057223 */ /* 0x000fca0000000005 */
[----:B------:R-:W-:-:S04]  /*177c0*/  F2FP.BF16.F32.PACK_AB R5, RZ, R5 ;  /* 0x00000005ff05723e */ /* 0x000fc800000010ff */
[----:B------:R-:W-:Y:S01]  /*177d0*/  PRMT R10, R5, 0x7610, R10 ;  /* 0x00007610050a7816 */ /* 0x000fe2000000000a */
[----:B------:R-:W-:-:S05]  /*177e0*/  @P3 IMAD.MOV.U32 R5, RZ, RZ, R159 ;  /* 0x000000ffff053224 */ /* 0x000fca00078e009f */
[----:B------:R0:W-:Y:S01]  /*177f0*/  @P3 STG.E.U16 desc[UR44][R4.64+0x30], R10 ;  /* 0x0000300a04003986 */ /* 0x0001e2000c10152c */
[----:B------:R-:W-:Y:S05]  /*17800*/  @!P2 BRA `(.L_x_311) ;  /* 0x000000000004a947 */ /* 0x000fea0003800000 */
[----:B------:R0:W5:Y:S02]  /*17810*/  LDG.E.LTC128B.U16 R3, desc[UR44][R12.64+0x32] ;  /* 0x0000322c0c037981 */ /* 0x000164000c1e1520 */
.L_x_311:
[----:B------:R-:W-:Y:S05]  /*17820*/  BSYNC B1 ;  /* 0x0000000000017941 */ /* 0x000fea0003800000 */
.L_x_310:
[----:B0----5:R-:W-:Y:S01]  /*17830*/  SHF.L.U32 R5, R3, 0x10, RZ ;  /* 0x0000001003057819 */ /* 0x021fe200000006ff */
[----:B------:R-:W-:Y:S01]  /*17840*/  BSSY B1, `(.L_x_312) ;  /* 0x000000b000017945 */ /* 0x000fe20003800000 */
[----:B------:R-:W-:-:S03]  /*17850*/  ISETP.GT.AND P3, PT, R0, 0x20, P0 ;  /* 0x000000200000780c */ /* 0x000fc60000764270 */
[----:B------:R-:W-:Y:S01]  /*17860*/  FMUL R4, R5, R16 ;  /* 0x0000001005047220 */ /* 0x000fe20000400000 */
[----:B------:R-:W-:-:S03]  /*17870*/  @P2 IMAD.MOV.U32 R5, RZ, RZ, R159 ;  /* 0x000000ffff052224 */ /* 0x000fc600078e009f */
[----:B------:R-:W-:-:S05]  /*17880*/  FFMA R4, R39, R2, R4 ;  /* 0x0000000227047223 */ /* 0x000fca0000000004 */
[----:B------:R-:W-:-:S04]  /*17890*/  F2FP.BF16.F32.PACK_AB R4, RZ, R4 ;  /* 0x00000004ff04723e */ /* 0x000fc800000010ff */
[----:B------:R-:W-:Y:S01]  /*178a0*/  PRMT R10, R4, 0x7610, R10 ;  /* 0x00007610040a7816 */ /* 0x000fe2000000000a */
[----:B------:R-:W-:-:S05]  /*178b0*/  @P2 IMAD.MOV.U32 R4, RZ, RZ, R158 ;  /* 0x000000ffff042224 */ /* 0x000fca00078e009e */
[----:B------:R0:W-:Y:S01]  /*178c0*/  @P2 STG.E.U16 desc[UR44][R4.64+0x32], R10 ;  /* 0x0000320a04002986 */ /* 0x0001e2000c10152c */
[----:B------:R-:W-:Y:S05]  /*178d0*/  @!P3 BRA `(.L_x_313) ;  /* 0x000000000004b947 */ /* 0x000fea0003800000 */
[----:B------:R0:W5:Y:S02]  /*178e0*/  LDG.E.LTC128B.U16 R3, desc[UR44][R6.64+0x40] ;  /* 0x0000402c06037981 */ /* 0x000164000c1e1520 */
.L_x_313:
[----:B------:R-:W-:Y:S05]  /*178f0*/  BSYNC B1 ;  /* 0x0000000000017941 */ /* 0x000fea0003800000 */
.L_x_312:
        /* <DEDUP_REMOVED lines=9> */
.L_x_315:
[----:B------:R-:W-:Y:S05]  /*17990*/  BSYNC B1 ;  /* 0x0000000000017941 */ /* 0x000fea0003800000 */
.L_x_314:
        /* <DEDUP_REMOVED lines=9> */
.L_x_317:
[----:B------:R-:W-:Y:S05]  /*17a30*/  BSYNC B1 ;  /* 0x0000000000017941 */ /* 0x000fea0003800000 */
.L_x_316:
[----:B-----5:R-:W-:Y:S01]  /*17a40*/  IMAD.U32 R5, R3, 0x10000, RZ ;  /* 0x0001000003057824 */ /* 0x020fe200078e00ff */
[----:B0-----:R-:W-:Y:S01]  /*17a50*/  @P3 MOV R4, R158 ;  /* 0x0000009e00043202 */ /* 0x001fe20000000f00 */
[----:B------:R-:W-:Y:S01]  /*17a60*/  BSSY B1, `(.L_x_318) ;  /* 0x000000a000017945 */ /* 0x000fe20003800000 */
[----:B------:R-:W-:Y:S01]  /*17a70*/  ISETP.GT.AND P2, PT, R0, 0x21, P1 ;  /* 0x000000210000780c */ /* 0x000fe20000f44270 */
        /* <DEDUP_REMOVED lines=8> */
.L_x_319:
[----:B------:R-:W-:Y:S05]  /*17b00*/  BSYNC B1 ;  /* 0x0000000000017941 */ /* 0x000fea0003800000 */
.L_x_318:
[----:B0----5:R-:W-:Y:S01]  /*17b10*/  IMAD.U32 R5, R3, 0x10000, RZ ;  /* 0x0001000003057824 */ /* 0x021fe200078e00ff */
[----:B------:R-:W-:Y:S01]  /*17b20*/  ISETP.GT.AND P3, PT, R0, 0x28, P0 ;  /* 0x000000280000780c */ /* 0x000fe20000764270 */
[----:B------:R-:W-:Y:S02]  /*17b30*/  BSSY B1, `(.L_x_320) ;  /* 0x000000a000017945 */ /* 0x000fe40003800000 */
[----:B------:R-:W-:Y:S01]  /*17b40*/  FMUL R4, R5, R16 ;  /* 0x0000001005047220 */ /* 0x000fe20000400000 */
[----:B------:R-:W-:-:S03]  /*17b50*/  @P2 IMAD.MOV.U32 R5, RZ, RZ, R159 ;  /* 0x000000ffff052224 */ /* 0x000fc600078e009f */
[----:B------:R-:W-:-:S05]  /*17b60*/  FFMA R4, R43, R2, R4 ;  /* 0x000000022b047223 */ /* 0x000fca0000000004 */
[----:B------:R-:W-:-:S04]  /*17b70*/  F2FP.BF16.F32.PACK_AB R4, RZ, R4 ;  /* 0x00000004ff04723e */ /* 0x000fc800000010ff */
[----:B------:R-:W-:Y:S02]  /*17b80*/  PRMT R10, R4, 0x7610, R10 ;  /* 0x00007610040a7816 */ /* 0x000fe4000000000a */
[----:B------:R-:W-:-:S05]  /*17b90*/  @P2 MOV R4, R158 ;  /* 0x0000009e00042202 */ /* 0x000fca0000000f00 */
[----:B------:R0:W-:Y:S01]  /*17ba0*/  @P2 STG.E.U16 desc[UR44][R4.64+0x42], R10 ;  /* 0x0000420a04002986 */ /* 0x0001e2000c10152c */
[----:B------:R-:W-:Y:S05]  /*17bb0*/  @!P3 BRA `(.L_x_321) ;  /* 0x000000000004b947 */ /* 0x000fea0003800000 */
[----:B------:R0:W5:Y:S02]  /*17bc0*/  LDG.E.LTC128B.U16 R3, desc[UR44][R6.64+0x50] ;  /* 0x0000502c06037981 */ /* 0x000164000c1e1520 */
.L_x_321:
[----:B------:R-:W-:Y:S05]  /*17bd0*/  BSYNC B1 ;  /* 0x0000000000017941 */ /* 0x000fea0003800000 */
.L_x_320:
        /* <DEDUP_REMOVED lines=9> */
.L_x_323:
[----:B------:R-:W-:Y:S05]  /*17c70*/  BSYNC B1 ;  /* 0x0000000000017941 */ /* 0x000fea0003800000 */
.L_x_322:
        /* <DEDUP_REMOVED lines=9> */
.L_x_325:
[----:B------:R-:W-:Y:S05]  /*17d10*/  BSYNC B1 ;  /* 0x0000000000017941 */ /* 0x000fea0003800000 */
.L_x_324:
[----:B-----5:R-:W-:Y:S01]  /*17d20*/  IMAD.U32 R5, R3, 0x10000, RZ ;  /* 0x0001000003057824 */ /* 0x020fe200078e00ff */
[----:B------:R-:W-:Y:S01]  /*17d30*/  ISETP.GT.AND P2, PT, R0, 0x29, P1 ;  /* 0x000000290000780c */ /* 0x000fe20000f44270 */
[----:B0-----:R-:W-:Y:S01]  /*17d40*/  @P3 IMAD.MOV.U32 R4, RZ, RZ, R158 ;  /* 0x000000ffff043224 */ /* 0x001fe200078e009e */
[----:B------:R-:W-:Y:S01]  /*17d50*/  BSSY B1, `(.L_x_326) ;  /* 0x0000009000017945 */ /* 0x000fe20003800000 */
[----:B------:R-:W-:-:S04]  /*17d60*/  FMUL R5, R5, R16 ;  /* 0x0000001005057220 */ /* 0x000fc80000400000 */
[----:B------:R-:W-:-:S05]  /*17d70*/  FFMA R5, R46, R2, R5 ;  /* 0x000000022e057223 */ /* 0x000fca0000000005 */
[----:B------:R-:W-:-:S04]  /*17d80*/  F2FP.BF16.F32.PACK_AB R5, RZ, R5 ;  /* 0x00000005ff05723e */ /* 0x000fc800000010ff */
[----:B------:R-:W-:Y:S02]  /*17d90*/  PRMT R10, R5, 0x7610, R10 ;  /* 0x00007610050a7816 */ /* 0x000fe4000000000a */
[----:B------:R-:W-:-:S05]  /*17da0*/  @P3 MOV R5, R159 ;  /* 0x0000009f00053202 */ /* 0x000fca0000000f00 */
[----:B------:R0:W-:Y:S01]  /*17db0*/  @P3 STG.E.U16 desc[UR44][R4.64+0x50], R10 ;  /* 0x0000500a04003986 */ /* 0x0001e2000c10152c */
[----:B------:R-:W-:Y:S05]  /*17dc0*/  @!P2 BRA `(.L_x_327) ;  /* 0x000000000004a947 */ /* 0x000fea0003800000 */
[----:B------:R0:W5:Y:S02]  /*17dd0*/  LDG.E.LTC128B.U16 R3, desc[UR44][R12.64+0x52] ;  /* 0x0000522c0c037981 */ /* 0x000164000c1e1520 */
.L_x_327:
[----:B------:R-:W-:Y:S05]  /*17de0*/  BSYNC B1 ;  /* 0x0000000000017941 */ /* 0x000fea0003800000 */
.L_x_326:
        /* <DEDUP_REMOVED lines=12> */
.L_x_329:
[----:B------:R-:W-:Y:S05]  /*17eb0*/  BSYNC B1 ;  /* 0x0000000000017941 */ /* 0x000fea0003800000 */
.L_x_328:
        /* <DEDUP_REMOVED lines=9> */
.L_x_331:
[----:B------:R-:W-:Y:S05]  /*17f50*/  BSYNC B1 ;  /* 0x0000000000017941 */ /* 0x000fea0003800000 */
.L_x_330:
        /* <DEDUP_REMOVED lines=9> */
.L_x_333:
[----:B------:R-:W-:Y:S05]  /*17ff0*/  BSYNC B1 ;  /* 0x0000000000017941 */ /* 0x000fea0003800000 */
.L_x_332:
        /* <DEDUP_REMOVED lines=12> */
.L_x_335:
[----:B------:R-:W-:Y:S05]  /*180c0*/  BSYNC B1 ;  /* 0x0000000000017941 */ /* 0x000fea0003800000 */
.L_x_334:
        /* <DEDUP_REMOVED lines=12> */
.L_x_337:
[----:B------:R-:W-:Y:S05]  /*18190*/  BSYNC B1 ;  /* 0x0000000000017941 */ /* 0x000fea0003800000 */
.L_x_336:
        /* <DEDUP_REMOVED lines=9> */
.L_x_339:
[----:B------:R-:W-:Y:S05]  /*18230*/  BSYNC B1 ;  /* 0x0000000000017941 */ /* 0x000fea0003800000 */
.L_x_338:
        /* <DEDUP_REMOVED lines=9> */
.L_x_341:
[----:B------:R-:W-:Y:S05]  /*182d0*/  BSYNC B1 ;  /* 0x0000000000017941 */ /* 0x000fea0003800000 */
.L_x_340:
        /* <DEDUP_REMOVED lines=12> */
.L_x_343:
[----:B------:R-:W-:Y:S05]  /*183a0*/  BSYNC B1 ;  /* 0x0000000000017941 */ /* 0x000fea0003800000 */
.L_x_342:
        /* <DEDUP_REMOVED lines=12> */
.L_x_345:
[----:B------:R-:W-:Y:S05]  /*18470*/  BSYNC B1 ;  /* 0x0000000000017941 */ /* 0x000fea0003800000 */
.L_x_344:
        /* <DEDUP_REMOVED lines=9> */
.L_x_347:
[----:B------:R-:W-:Y:S05]  /*18510*/  BSYNC B1 ;  /* 0x0000000000017941 */ /* 0x000fea0003800000 */
.L_x_346:
        /* <DEDUP_REMOVED lines=9> */
.L_x_349:
[----:B------:R-:W-:Y:S05]  /*185b0*/  BSYNC B1 ;  /* 0x0000000000017941 */ /* 0x000fea0003800000 */
.L_x_348:
        /* <DEDUP_REMOVED lines=12> */
.L_x_351:
[----:B------:R-:W-:Y:S05]  /*18680*/  BSYNC B1 ;  /* 0x0000000000017941 */ /* 0x000fea0003800000 */
.L_x_350:
        /* <DEDUP_REMOVED lines=12> */
.L_x_353:
[----:B------:R-:W-:Y:S05]  /*18750*/  BSYNC B1 ;  /* 0x0000000000017941 */ /* 0x000fea0003800000 */
.L_x_352:
        /* <DEDUP_REMOVED lines=9> */
.L_x_355:
[----:B------:R-:W-:Y:S05]  /*187f0*/  BSYNC B1 ;  /* 0x0000000000017941 */ /* 0x000fea0003800000 */
.L_x_354:
        /* <DEDUP_REMOVED lines=9> */
.L_x_357:
[----:B------:R-:W-:Y:S05]  /*18890*/  BSYNC B1 ;  /* 0x0000000000017941 */ /* 0x000fea0003800000 */
.L_x_356:
        /* <DEDUP_REMOVED lines=12> */
.L_x_359:
[----:B------:R-:W-:Y:S05]  /*18960*/  BSYNC B1 ;  /* 0x0000000000017941 */ /* 0x000fea0003800000 */
.L_x_358:
        /* <DEDUP_REMOVED lines=12> */
.L_x_361:
[----:B------:R-:W-:Y:S05]  /*18a30*/  BSYNC B1 ;  /* 0x0000000000017941 */ /* 0x000fea0003800000 */
.L_x_360:
        /* <DEDUP_REMOVED lines=9> */
.L_x_363:
[----:B------:R-:W-:Y:S05]  /*18ad0*/  BSYNC B1 ;  /* 0x0000000000017941 */ /* 0x000fea0003800000 */
.L_x_362:
        /* <DEDUP_REMOVED lines=9> */
.L_x_365:
[----:B------:R-:W-:Y:S05]  /*18b70*/  BSYNC B1 ;  /* 0x0000000000017941 */ /* 0x000fea0003800000 */
.L_x_364:
        /* <DEDUP_REMOVED lines=12> */
.L_x_367:
[----:B------:R-:W-:Y:S05]  /*18c40*/  BSYNC B1 ;  /* 0x0000000000017941 */ /* 0x000fea0003800000 */
.L_x_366:
        /* <DEDUP_REMOVED lines=12> */
.L_x_369:
[----:B------:R-:W-:Y:S05]  /*18d10*/  BSYNC B1 ;  /* 0x0000000000017941 */ /* 0x000fea0003800000 */
.L_x_368:
        /* <DEDUP_REMOVED lines=9> */
.L_x_371:
[----:B------:R-:W-:Y:S05]  /*18db0*/  BSYNC B1 ;  /* 0x0000000000017941 */ /* 0x000fea0003800000 */
.L_x_370:
        /* <DEDUP_REMOVED lines=9> */
.L_x_373:
[----:B------:R-:W-:Y:S05]  /*18e50*/  BSYNC B1 ;  /* 0x0000000000017941 */ /* 0x000fea0003800000 */
.L_x_372:
        /* <DEDUP_REMOVED lines=12> */
.L_x_375:
[----:B------:R-:W-:Y:S05]  /*18f20*/  BSYNC B1 ;  /* 0x0000000000017941 */ /* 0x000fea0003800000 */
.L_x_374:
        /* <DEDUP_REMOVED lines=12> */
.L_x_377:
[----:B------:R-:W-:Y:S05]  /*18ff0*/  BSYNC B1 ;  /* 0x0000000000017941 */ /* 0x000fea0003800000 */
.L_x_376:
        /* <DEDUP_REMOVED lines=9> */
.L_x_379:
[----:B------:R-:W-:Y:S05]  /*19090*/  BSYNC B1 ;  /* 0x0000000000017941 */ /* 0x000fea0003800000 */
.L_x_378:
        /* <DEDUP_REMOVED lines=9> */
.L_x_381:
[----:B------:R-:W-:Y:S05]  /*19130*/  BSYNC B1 ;  /* 0x0000000000017941 */ /* 0x000fea0003800000 */
.L_x_380:
        /* <DEDUP_REMOVED lines=12> */
.L_x_383:
[----:B------:R-:W-:Y:S05]  /*19200*/  BSYNC B1 ;  /* 0x0000000000017941 */ /* 0x000fea0003800000 */
.L_x_382:
        /* <DEDUP_REMOVED lines=12> */
.L_x_385:
[----:B------:R-:W-:Y:S05]  /*192d0*/  BSYNC B1 ;  /* 0x0000000000017941 */ /* 0x000fea0003800000 */
.L_x_384:
        /* <DEDUP_REMOVED lines=9> */
.L_x_387:
[----:B------:R-:W-:Y:S05]  /*19370*/  BSYNC B1 ;  /* 0x0000000000017941 */ /* 0x000fea0003800000 */
.L_x_386:
        /* <DEDUP_REMOVED lines=9> */
.L_x_389:
[----:B------:R-:W-:Y:S05]  /*19410*/  BSYNC B1 ;  /* 0x0000000000017941 */ /* 0x000fea0003800000 */
.L_x_388:
        /* <DEDUP_REMOVED lines=12> */
.L_x_391:
[----:B------:R-:W-:Y:S05]  /*194e0*/  BSYNC B1 ;  /* 0x0000000000017941 */ /* 0x000fea0003800000 */
.L_x_390:
        /* <DEDUP_REMOVED lines=12> */
.L_x_393:
[----:B------:R-:W-:Y:S05]  /*195b0*/  BSYNC B1 ;  /* 0x0000000000017941 */ /* 0x000fea0003800000 */
.L_x_392:
        /* <DEDUP_REMOVED lines=9> */
.L_x_395:
[----:B------:R-:W-:Y:S05]  /*19650*/  BSYNC B1 ;  /* 0x0000000000017941 */ /* 0x000fea0003800000 */
.L_x_394:
        /* <DEDUP_REMOVED lines=9> */
.L_x_397:
[----:B------:R-:W-:Y:S05]  /*196f0*/  BSYNC B1 ;  /* 0x0000000000017941 */ /* 0x000fea0003800000 */
.L_x_396:
        /* <DEDUP_REMOVED lines=12> */
.L_x_399:
[----:B------:R-:W-:Y:S05]  /*197c0*/  BSYNC B1 ;  /* 0x0000000000017941 */ /* 0x000fea0003800000 */
.L_x_398:
        /* <DEDUP_REMOVED lines=12> */
.L_x_401:
[----:B------:R-:W-:Y:S05]  /*19890*/  BSYNC B1 ;  /* 0x0000000000017941 */ /* 0x000fea0003800000 */
.L_x_400:
        /* <DEDUP_REMOVED lines=9> */
.L_x_403:
[----:B------:R-:W-:Y:S05]  /*19930*/  BSYNC B1 ;  /* 0x0000000000017941 */ /* 0x000fea0003800000 */
.L_x_402:
        /* <DEDUP_REMOVED lines=9> */
.L_x_405:
[----:B------:R-:W-:Y:S05]  /*199d0*/  BSYNC B1 ;  /* 0x0000000000017941 */ /* 0x000fea0003800000 */
.L_x_404:
        /* <DEDUP_REMOVED lines=12> */
.L_x_407:
[----:B------:R-:W-:Y:S05]  /*19aa0*/  BSYNC B1 ;  /* 0x0000000000017941 */ /* 0x000fea0003800000 */
.L_x_406:
        /* <DEDUP_REMOVED lines=12> */
.L_x_409:
[----:B------:R-:W-:Y:S05]  /*19b70*/  BSYNC B1 ;  /* 0x0000000000017941 */ /* 0x000fea0003800000 */
.L_x_408:
        /* <DEDUP_REMOVED lines=9> */
.L_x_411:
[----:B------:R-:W-:Y:S05]  /*19c10*/  BSYNC B1 ;  /* 0x0000000000017941 */ /* 0x000fea0003800000 */
.L_x_410:
        /* <DEDUP_REMOVED lines=9> */
.L_x_413:
[----:B------:R-:W-:Y:S05]  /*19cb0*/  BSYNC B1 ;  /* 0x0000000000017941 */ /* 0x000fea0003800000 */
.L_x_412:
        /* <DEDUP_REMOVED lines=12> */
.L_x_415:
[----:B------:R-:W-:Y:S05]  /*19d80*/  BSYNC B1 ;  /* 0x0000000000017941 */ /* 0x000fea0003800000 */
.L_x_414:
        /* <DEDUP_REMOVED lines=12> */
.L_x_417:
[----:B------:R-:W-:Y:S05]  /*19e50*/  BSYNC B1 ;  /* 0x0000000000017941 */ /* 0x000fea0003800000 */
.L_x_416:
        /* <DEDUP_REMOVED lines=9> */
.L_x_419:
[----:B------:R-:W-:Y:S05]  /*19ef0*/  BSYNC B1 ;  /* 0x0000000000017941 */ /* 0x000fea0003800000 */
.L_x_418:
        /* <DEDUP_REMOVED lines=9> */
.L_x_421:
[----:B------:R-:W-:Y:S05]  /*19f90*/  BSYNC B1 ;  /* 0x0000000000017941 */ /* 0x000fea0003800000 */
.L_x_420:
        /* <DEDUP_REMOVED lines=12> */
.L_x_423:
[----:B------:R-:W-:Y:S05]  /*1a060*/  BSYNC B1 ;  /* 0x0000000000017941 */ /* 0x000fea0003800000 */
.L_x_422:
        /* <DEDUP_REMOVED lines=12> */
.L_x_425:
[----:B------:R-:W-:Y:S05]  /*1a130*/  BSYNC B1 ;  /* 0x0000000000017941 */ /* 0x000fea0003800000 */
.L_x_424:
        /* <DEDUP_REMOVED lines=9> */
.L_x_427:
[----:B------:R-:W-:Y:S05]  /*1a1d0*/  BSYNC B1 ;  /* 0x0000000000017941 */ /* 0x000fea0003800000 */
.L_x_426:
        /* <DEDUP_REMOVED lines=9> */
.L_x_429:
[----:B------:R-:W-:Y:S05]  /*1a270*/  BSYNC B1 ;  /* 0x0000000000017941 */ /* 0x000fea0003800000 */
.L_x_428:
        /* <DEDUP_REMOVED lines=12> */
.L_x_431:
[----:B------:R-:W-:Y:S05]  /*1a340*/  BSYNC B1 ;  /* 0x0000000000017941 */ /* 0x000fea0003800000 */
.L_x_430:
        /* <DEDUP_REMOVED lines=12> */
.L_x_433:
[----:B------:R-:W-:Y:S05]  /*1a410*/  BSYNC B1 ;  /* 0x0000000000017941 */ /* 0x000fea0003800000 */
.L_x_432:
        /* <DEDUP_REMOVED lines=9> */
.L_x_435:
[----:B------:R-:W-:Y:S05]  /*1a4b0*/  BSYNC B1 ;  /* 0x0000000000017941 */ /* 0x000fea0003800000 */
.L_x_434:
        /* <DEDUP_REMOVED lines=9> */
.L_x_437:
[----:B------:R-:W-:Y:S05]  /*1a550*/  BSYNC B1 ;  /* 0x0000000000017941 */ /* 0x000fea0003800000 */
.L_x_436:
        /* <DEDUP_REMOVED lines=12> */
.L_x_439:
[----:B------:R-:W-:Y:S05]  /*1a620*/  BSYNC B1 ;  /* 0x0000000000017941 */ /* 0x000fea0003800000 */
.L_x_438:
        /* <DEDUP_REMOVED lines=12> */
.L_x_441:
[----:B------:R-:W-:Y:S05]  /*1a6f0*/  BSYNC B1 ;  /* 0x0000000000017941 */ /* 0x000fea0003800000 */
.L_x_440:
        /* <DEDUP_REMOVED lines=9> */
.L_x_443:
[----:B------:R-:W-:Y:S05]  /*1a790*/  BSYNC B1 ;  /* 0x0000000000017941 */ /* 0x000fea0003800000 */
.L_x_442:
        /* <DEDUP_REMOVED lines=9> */
.L_x_445:
[----:B------:R-:W-:Y:S05]  /*1a830*/  BSYNC B1 ;  /* 0x0000000000017941 */ /* 0x000fea0003800000 */
.L_x_444:
        /* <DEDUP_REMOVED lines=12> */
.L_x_447:
[----:B------:R-:W-:Y:S05]  /*1a900*/  BSYNC B1 ;  /* 0x0000000000017941 */ /* 0x000fea0003800000 */
.L_x_446:
        /* <DEDUP_REMOVED lines=12> */
.L_x_449:
[----:B------:R-:W-:Y:S05]  /*1a9d0*/  BSYNC B1 ;  /* 0x0000000000017941 */ /* 0x000fea0003800000 */
.L_x_448:
        /* <DEDUP_REMOVED lines=9> */
.L_x_451:
[----:B------:R-:W-:Y:S05]  /*1aa70*/  BSYNC B1 ;  /* 0x0000000000017941 */ /* 0x000fea0003800000 */
.L_x_450:
        /* <DEDUP_REMOVED lines=9> */
.L_x_453:
[----:B------:R-:W-:Y:S05]  /*1ab10*/  BSYNC B1 ;  /* 0x0000000000017941 */ /* 0x000fea0003800000 */
.L_x_452:
        /* <DEDUP_REMOVED lines=12> */
.L_x_455:
[----:B------:R-:W-:Y:S05]  /*1abe0*/  BSYNC B1 ;  /* 0x0000000000017941 */ /* 0x000fea0003800000 */
.L_x_454:
        /* <DEDUP_REMOVED lines=12> */
.L_x_457:
[----:B------:R-:W-:Y:S05]  /*1acb0*/  BSYNC B1 ;  /* 0x0000000000017941 */ /* 0x000fea0003800000 */
.L_x_456:
        /* <DEDUP_REMOVED lines=9> */
.L_x_459:
[----:B------:R-:W-:Y:S05]  /*1ad50*/  BSYNC B1 ;  /* 0x0000000000017941 */ /* 0x000fea0003800000 */
.L_x_458:
        /* <DEDUP_REMOVED lines=9> */
.L_x_461:
[----:B------:R-:W-:Y:S05]  /*1adf0*/  BSYNC B1 ;  /* 0x0000000000017941 */ /* 0x000fea0003800000 */
.L_x_460:
        /* <DEDUP_REMOVED lines=12> */
.L_x_463:
[----:B------:R-:W-:Y:S05]  /*1aec0*/  BSYNC B1 ;  /* 0x0000000000017941 */ /* 0x000fea0003800000 */
.L_x_462:
        /* <DEDUP_REMOVED lines=12> */
.L_x_465:
[----:B------:R-:W-:Y:S05]  /*1af90*/  BSYNC B1 ;  /* 0x0000000000017941 */ /* 0x000fea0003800000 */
.L_x_464:
        /* <DEDUP_REMOVED lines=9> */
.L_x_467:
[----:B------:R-:W-:Y:S05]  /*1b030*/  BSYNC B1 ;  /* 0x0000000000017941 */ /* 0x000fea0003800000 */
.L_x_466:
        /* <DEDUP_REMOVED lines=9> */
.L_x_469:
[----:B------:R-:W-:Y:S05]  /*1b0d0*/  BSYNC B1 ;  /* 0x0000000000017941 */ /* 0x000fea0003800000 */
.L_x_468:
        /* <DEDUP_REMOVED lines=12> */
.L_x_471:
[----:B------:R-:W-:Y:S05]  /*1b1a0*/  BSYNC B1 ;  /* 0x0000000000017941 */ /* 0x000fea0003800000 */
.L_x_470:
        /* <DEDUP_REMOVED lines=12> */
.L_x_473:
[----:B------:R-:W-:Y:S05]  /*1b270*/  BSYNC B1 ;  /* 0x0000000000017941 */ /* 0x000fea0003800000 */
.L_x_472:
        /* <DEDUP_REMOVED lines=9> */
.L_x_475:
[----:B------:R-:W-:Y:S05]  /*1b310*/  BSYNC B1 ;  /* 0x0000000000017941 */ /* 0x000fea0003800000 */
.L_x_474:
        /* <DEDUP_REMOVED lines=9> */
.L_x_477:
[----:B------:R-:W-:Y:S05]  /*1b3b0*/  BSYNC B1 ;  /* 0x0000000000017941 */ /* 0x000fea0003800000 */
.L_x_476:
        /* <DEDUP_REMOVED lines=12> */
.L_x_479:
[----:B------:R-:W-:Y:S05]  /*1b480*/  BSYNC B1 ;  /* 0x0000000000017941 */ /* 0x000fea0003800000 */
.L_x_478:
        /* <DEDUP_REMOVED lines=12> */
.L_x_481:
[----:B------:R-:W-:Y:S05]  /*1b550*/  BSYNC B1 ;  /* 0x0000000000017941 */ /* 0x000fea0003800000 */
.L_x_480:
        /* <DEDUP_REMOVED lines=9> */
.L_x_483:
[----:B------:R-:W-:Y:S05]  /*1b5f0*/  BSYNC B1 ;  /* 0x0000000000017941 */ /* 0x000fea0003800000 */
.L_x_482:
        /* <DEDUP_REMOVED lines=9> */
.L_x_485:
[----:B------:R-:W-:Y:S05]  /*1b690*/  BSYNC B1 ;  /* 0x0000000000017941 */ /* 0x000fea0003800000 */
.L_x_484:
        /* <DEDUP_REMOVED lines=12> */
.L_x_487:
[----:B------:R-:W-:Y:S05]  /*1b760*/  BSYNC B1 ;  /* 0x0000000000017941 */ /* 0x000fea0003800000 */
.L_x_486:
        /* <DEDUP_REMOVED lines=12> */
.L_x_489:
[----:B------:R-:W-:Y:S05]  /*1b830*/  BSYNC B1 ;  /* 0x0000000000017941 */ /* 0x000fea0003800000 */
.L_x_488:
        /* <DEDUP_REMOVED lines=9> */
.L_x_491:
[----:B------:R-:W-:Y:S05]  /*1b8d0*/  BSYNC B1 ;  /* 0x0000000000017941 */ /* 0x000fea0003800000 */
.L_x_490:
        /* <DEDUP_REMOVED lines=9> */
.L_x_493:
[----:B------:R-:W-:Y:S05]  /*1b970*/  BSYNC B1 ;  /* 0x0000000000017941 */ /* 0x000fea0003800000 */
.L_x_492:
        /* <DEDUP_REMOVED lines=12> */
.L_x_495:
[----:B------:R-:W-:Y:S05]  /*1ba40*/  BSYNC B1 ;  /* 0x0000000000017941 */ /* 0x000fea0003800000 */
.L_x_494:
        /* <DEDUP_REMOVED lines=12> */
.L_x_497:
[----:B------:R-:W-:Y:S05]  /*1bb10*/  BSYNC B1 ;  /* 0x0000000000017941 */ /* 0x000fea0003800000 */
.L_x_496:
        /* <DEDUP_REMOVED lines=9> */
.L_x_499:
[----:B------:R-:W-:Y:S05]  /*1bbb0*/  BSYNC B1 ;  /* 0x0000000000017941 */ /* 0x000fea0003800000 */
.L_x_498:
        /* <DEDUP_REMOVED lines=9> */
.L_x_501:
[----:B------:R-:W-:Y:S05]  /*1bc50*/  BSYNC B1 ;  /* 0x0000000000017941 */ /* 0x000fea0003800000 */
.L_x_500:
        /* <DEDUP_REMOVED lines=12> */
.L_x_503:
[----:B------:R-:W-:Y:S05]  /*1bd20*/  BSYNC B1 ;  /* 0x0000000000017941 */ /* 0x000fea0003800000 */
.L_x_502:
        /* <DEDUP_REMOVED lines=12> */
.L_x_505:
[----:B------:R-:W-:Y:S05]  /*1bdf0*/  BSYNC B1 ;  /* 0x0000000000017941 */ /* 0x000fea0003800000 */
.L_x_504:
        /* <DEDUP_REMOVED lines=9> */
.L_x_507:
[----:B------:R-:W-:Y:S05]  /*1be90*/  BSYNC B1 ;  /* 0x0000000000017941 */ /* 0x000fea0003800000 */
.L_x_506:
        /* <DEDUP_REMOVED lines=9> */
.L_x_509:
[----:B------:R-:W-:Y:S05]  /*1bf30*/  BSYNC B1 ;  /* 0x0000000000017941 */ /* 0x000fea0003800000 */
.L_x_508:
        /* <DEDUP_REMOVED lines=12> */
.L_x_511:
[----:B------:R-:W-:Y:S05]  /*1c000*/  BSYNC B1 ;  /* 0x0000000000017941 */ /* 0x000fea0003800000 */
.L_x_510:
        /* <DEDUP_REMOVED lines=12> */
.L_x_513:
[----:B------:R-:W-:Y:S05]  /*1c0d0*/  BSYNC B1 ;  /* 0x0000000000017941 */ /* 0x000fea0003800000 */
.L_x_512:
        /* <DEDUP_REMOVED lines=9> */
.L_x_515:
[----:B------:R-:W-:Y:S05]  /*1c170*/  BSYNC B1 ;  /* 0x0000000000017941 */ /* 0x000fea0003800000 */
.L_x_514:
        /* <DEDUP_REMOVED lines=9> */
.L_x_517:
[----:B------:R-:W-:Y:S05]  /*1c210*/  BSYNC B1 ;  /* 0x0000000000017941 */ /* 0x000fea0003800000 */
.L_x_516:
        /* <DEDUP_REMOVED lines=12> */
.L_x_519:
[----:B------:R-:W-:Y:S05]  /*1c2e0*/  BSYNC B1 ;  /* 0x0000000000017941 */ /* 0x000fea0003800000 */
.L_x_518:
        /* <DEDUP_REMOVED lines=12> */
.L_x_521:
[----:B------:R-:W-:Y:S05]  /*1c3b0*/  BSYNC B1 ;  /* 0x0000000000017941 */ /* 0x000fea0003800000 */
.L_x_520:
        /* <DEDUP_REMOVED lines=9> */
.L_x_523:
[----:B------:R-:W-:Y:S05]  /*1c450*/  BSYNC B1 ;  /* 0x0000000000017941 */ /* 0x000fea0003800000 */
.L_x_522:
        /* <DEDUP_REMOVED lines=9> */
.L_x_525:
[----:B------:R-:W-:Y:S05]  /*1c4f0*/  BSYNC B1 ;  /* 0x0000000000017941 */ /* 0x000fea0003800000 */
.L_x_524:
        /* <DEDUP_REMOVED lines=12> */
.L_x_527:
[----:B------:R-:W-:Y:S05]  /*1c5c0*/  BSYNC B1 ;  /* 0x0000000000017941 */ /* 0x000fea0003800000 */
.L_x_526:
        /* <DEDUP_REMOVED lines=12> */
.L_x_529:
[----:B------:R-:W-:Y:S05]  /*1c690*/  BSYNC B1 ;  /* 0x0000000000017941 */ /* 0x000fea0003800000 */
.L_x_528:
        /* <DEDUP_REMOVED lines=9> */
.L_x_531:
[----:B------:R-:W-:Y:S05]  /*1c730*/  BSYNC B1 ;  /* 0x0000000000017941 */ /* 0x000fea0003800000 */
.L_x_530:
        /* <DEDUP_REMOVED lines=9> */
.L_x_533:
[----:B------:R-:W-:Y:S05]  /*1c7d0*/  BSYNC B1 ;  /* 0x0000000000017941 */ /* 0x000fea0003800000 */
.L_x_532:
[----:B-----5:R-:W-:Y:S01]  /*1c7e0*/  IMAD.U32 R5, R3, 0x10000, RZ ;  /* 0x0001000003057824 */ /* 0x020fe200078e00ff */
[----:B0-----:R-:W-:Y:S01]  /*1c7f0*/  @P2 MOV R4, R158 ;  /* 0x0000009e00042202 */ /* 0x001fe20000000f00 */
[----:B------:R-:W-:Y:S01]  /*1c800*/  BSSY B1, `(.L_x_534) ;  /* 0x000000a000017945 */ /* 0x000fe20003800000 */
[----:B------:R-:W-:Y:S01]  /*1c810*/  ISETP.GT.AND P1, PT, R0, 0xf9, P1 ;  /* 0x000000f90000780c */ /* 0x000fe20000f24270 */
[----:B------:R-:W-:-:S04]  /*1c820*/  FMUL R5, R5, R16 ;  /* 0x0000001005057220 */ /* 0x000fc80000400000 */
[----:B------:R-:W-:-:S05]  /*1c830*/  FFMA R5, R150, R2, R5 ;  /* 0x0000000296057223 */ /* 0x000fca0000000005 */
[----:B------:R-:W-:-:S04]  /*1c840*/  F2FP.BF16.F32.PACK_AB R5, RZ, R5 ;  /* 0x00000005ff05723e */ /* 0x000fc800000010ff */
[----:B-1--4-:R-:W-:Y:S01]  /*1c850*/  PRMT R6, R5, 0x7610, R6 ;  /* 0x0000761005067816 */ /* 0x012fe20000000006 */
[----:B------:R-:W-:-:S05]  /*1c860*/  @P2 IMAD.MOV.U32 R5, RZ, RZ, R159 ;  /* 0x000000ffff052224 */ /* 0x000fca00078e009f */
[----:B------:R0:W-:Y:S01]  /*1c870*/  @P2 STG.E.U16 desc[UR44][R4.64+0x1f0], R6 ;  /* 0x0001f00604002986 */ /* 0x0001e2000c10152c */
[----:B------:R-:W-:Y:S05]  /*1c880*/  @!P1 BRA `(.L_x_535) ;  /* 0x0000000000049947 */ /* 0x000fea0003800000 */
[----:B------:R1:W5:Y:S02]  /*1c890*/  LDG.E.LTC128B.U16 R3, desc[UR44][R12.64+0x1f2] ;  /* 0x0001f22c0c037981 */ /* 0x000364000c1e1520 */
.L_x_535:
[----:B------:R-:W-:Y:S05]  /*1c8a0*/  BSYNC B1 ;  /* 0x0000000000017941 */ /* 0x000fea0003800000 */
.L_x_534:
[----:B------:R-:W-:Y:S05]  /*1c8b0*/  @!P1 BRA `(.L_x_536) ;  /* 0x0000004c00b09947 */ /* 0x000fea0003800000 */
[----:B-----5:R-:W-:-:S04]  /*1c8c0*/  IMAD.U32 R3, R3, 0x10000, RZ ;  /* 0x0001000003037824 */ /* 0x020fc800078e00ff */
[----:B------:R-:W-:-:S04]  /*1c8d0*/  FMUL R0, R3, R16 ;  /* 0x0000001003007220 */ /* 0x000fc80000400000 */
[----:B------:R-:W-:-:S05]  /*1c8e0*/  FFMA R0, R151, R2, R0 ;  /* 0x0000000297007223 */ /* 0x000fca0000000000 */
[----:B------:R-:W-:-:S05]  /*1c8f0*/  F2FP.BF16.F32.PACK_AB R0, RZ, R0 ;  /* 0x00000000ff00723e */ /* 0x000fca00000010ff */
[----:B------:R4:W-:Y:S01]  /*1c900*/  STG.E.U16 desc[UR44][R158.64+0x1f2], R0 ;  /* 0x0001f2009e007986 */ /* 0x0009e2000c10152c */
[----:B------:R-:W-:Y:S05]  /*1c910*/  BRA `(.L_x_536) ;  /* 0x0000004c00987947 */ /* 0x000fea0003800000 */
.L_x_29:
[----:B------:R-:W2:Y:S01]  /*1c920*/  LDL.LU R3, [R1] ;  /* 0x0000000001037983 */ /* 0x000ea20000300800 */
[----:B------:R-:W-:-:S03]  /*1c930*/  ULDC.64 UR4, c[0x0][0x5c0] ;  /* 0x0001700000047ab9 */ /* 0x000fc60000000a00 */
[----:B------:R-:W3:Y:S04]  /*1c940*/  LDL.LU R9, [R1+0x60] ;  /* 0x0000600001097983 */ /* 0x000ee80000300800 */
[----:B------:R-:W4:Y:S04]  /*1c950*/  LDL.LU R11, [R1+0x8c] ;  /* 0x00008c00010b7983 */ /* 0x000f280000300800 */
[----:B------:R-:W5:Y:S04]  /*1c960*/  LDL.LU R235, [R1+0x9c] ;  /* 0x00009c0001eb7983 */ /* 0x000f680000300800 */
        /* <DEDUP_REMOVED lines=75> */
[----:B------:R-:W5:Y:S01]  /*1ce20*/  LDL.LU R158, [R1+0x1cc] ;  /* 0x0001cc00019e7983 */ /* 0x000f620000300800 */
[----:B--2---:R-:W-:-:S03]  /*1ce30*/  FMUL R3, R3, R2 ;  /* 0x0000000203037220 */ /* 0x004fc60000400000 */
[----:B------:R-:W2:Y:S01]  /*1ce40*/  LDL.LU R157, [R1+0x1d0] ;  /* 0x0001d000019d7983 */ /* 0x000ea20000300800 */
[----:B------:R-:W-:-:S03]  /*1ce50*/  LEA R4, P0, R6, UR4, 0x1 ;  /* 0x0000000406047c11 */ /* 0x000fc6000f8008ff */
[----:B------:R-:W2:Y:S04]  /*1ce60*/  LDL.LU R156, [R1+0x1d4] ;  /* 0x0001d400019c7983 */ /* 0x000ea80000300800 */
[----:B------:R-:W2:Y:S04]  /*1ce70*/  LDL.LU R155, [R1+0x1d8] ;  /* 0x0001d800019b7983 */ /* 0x000ea80000300800 */
[----:B------:R-:W2:Y:S04]  /*1ce80*/  LDL.LU R154, [R1+0x1dc] ;  /* 0x0001dc00019a7983 */ /* 0x000ea80000300800 */
[----:B------:R-:W2:Y:S01]  /*1ce90*/  LDL.LU R153, [R1+0x1e0] ;  /* 0x0001e00001997983 */ /* 0x000ea20000300800 */
[----:B------:R-:W-:-:S03]  /*1cea0*/  LEA.HI.X R5, R6, UR5, R10, 0x1, P0 ;  /* 0x0000000506057c11 */ /* 0x000fc600080f0c0a */
[----:B------:R-:W2:Y:S01]  /*1ceb0*/  LDL.LU R152, [R1+0x1e4] ;  /* 0x0001e40001987983 */ /* 0x000ea20000300800 */
[----:B------:R-:W-:-:S03]  /*1cec0*/  F2FP.BF16.F32.PACK_AB R3, RZ, R3 ;  /* 0x00000003ff03723e */ /* 0x000fc600000010ff */
[----:B------:R-:W2:Y:S04]  /*1ced0*/  LDL.LU R23, [R1+0x1e8] ;  /* 0x0001e80001177983 */ /* 0x000ea80000300800 */
[----:B------:R-:W2:Y:S04]  /*1cee0*/  LDL.LU R22, [R1+0x1ec] ;  /* 0x0001ec0001167983 */ /* 0x000ea80000300800 */
[----:B------:R-:W2:Y:S04]  /*1cef0*/  LDL.LU R21, [R1+0x1f0] ;  /* 0x0001f00001157983 */ /* 0x000ea80000300800 */
[----:B------:R-:W2:Y:S04]  /*1cf00*/  LDL.LU R20, [R1+0x1f4] ;  /* 0x0001f40001147983 */ /* 0x000ea80000300800 */
[----:B------:R-:W2:Y:S04]  /*1cf10*/  LDL.LU R19, [R1+0x1f8] ;  /* 0x0001f80001137983 */ /* 0x000ea80000300800 */
[----:B------:R-:W2:Y:S04]  /*1cf20*/  LDL.LU R18, [R1+0x1fc] ;  /* 0x0001fc0001127983 */ /* 0x000ea80000300800 */
[----:B------:R-:W3:Y:S04]  /*1cf30*/  LDL.LU R7, [R1+0x8] ;  /* 0x0000080001077983 */ /* 0x000ee80000300800 */
[----:B------:R-:W4:Y:S04]  /*1cf40*/  LDL.LU R6, [R1+0xc] ;  /* 0x00000c0001067983 */ /* 0x000f280000300800 */
[----:B------:R0:W-:Y:S04]  /*1cf50*/  @P1 STG.E.U16 desc[UR44][R4.64], R3 ;  /* 0x0000000304001986 */ /* 0x0001e8000c10152c */
[----:B0-----:R-:W5:Y:S01]  /*1cf60*/  LDL.LU R3, [R1+0x4] ;  /* 0x0000040001037983 */ /* 0x001f620000300800 */
[----:B------:R-:W-:Y:S01]  /*1cf70*/  ISETP.GT.AND P0, PT, R0, 0x1, P3 ;  /* 0x000000010000780c */ /* 0x000fe20001f04270 */
[----:B------:R-:W-:Y:S01]  /*1cf80*/  USHF.L.U32 UR5, UR8, 0x4, URZ ;  /* 0x0000000408057899 */ /* 0x000fe2000800063f */
[----:B------:R-:W-:Y:S01]  /*1cf90*/  ISETP.GT.AND P2, PT, R17, 0x8, PT ;  /* 0x000000081100780c */ /* 0x000fe20003f44270 */
[----:B------:R-:W-:Y:S01]  /*1cfa0*/  USHF.L.U64.HI UR4, UR8, 0x4, UR9 ;  /* 0x0000000408047899 */ /* 0x000fe20008010209 */
[----:B---3--:R-:W-:-:S05]  /*1cfb0*/  FMUL R7, R7, R2 ;  /* 0x0000000207077220 */ /* 0x008fca0000400000 */
[----:B------:R-:W-:-:S04]  /*1cfc0*/  F2FP.BF16.F32.PACK_AB R7, RZ, R7 ;  /* 0x00000007ff07723e */ /* 0x000fc800000010ff */
[----:B------:R-:W-:Y:S01]  /*1cfd0*/  PRMT R8, R7, 0x7610, R8 ;  /* 0x0000761007087816 */ /* 0x000fe20000000008 */
[----:B-----5:R-:W-:-:S05]  /*1cfe0*/  FMUL R3, R3, R2 ;  /* 0x0000000203037220 */ /* 0x020fca0000400000 */
[----:B------:R-:W-:-:S05]  /*1cff0*/  F2FP.BF16.F32.PACK_AB R3, RZ, R3 ;  /* 0x00000003ff03723e */ /* 0x000fca00000010ff */
[----:B------:R4:W-:Y:S01]  /*1d000*/  @P0 STG.E.U16 desc[UR44][R4.64+0x2], R3 ;  /* 0x0000020304000986 */ /* 0x0009e2000c10152c */
[----:B------:R-:W-:Y:S01]  /*1d010*/  ISETP.GT.AND P0, PT, R0, RZ, P2 ;  /* 0x000000ff0000720c */ /* 0x000fe20001704270 */
[----:B----4-:R-:W-:Y:S01]  /*1d020*/  FMUL R3, R6, R2 ;  /* 0x0000000206037220 */ /* 0x010fe20000400000 */
[----:B------:R-:W-:-:S04]  /*1d030*/  IADD3 R6, P1, R4, UR5, RZ ;  /* 0x0000000504067c10 */ /* 0x000fc8000ff3e0ff */
[----:B------:R-:W-:Y:S02]  /*1d040*/  IADD3.X R7, R5, UR4, RZ, P1, !PT ;  /* 0x0000000405077c10 */ /* 0x000fe40008ffe4ff */
[----:B------:R-:W-:-:S05]  /*1d050*/  F2FP.BF16.F32.PACK_AB R3, RZ, R3 ;  /* 0x00000003ff03723e */ /* 0x000fca00000010ff */
[----:B------:R0:W-:Y:S01]  /*1d060*/  @P0 STG.E.U16 desc[UR44][R6.64], R8 ;  /* 0x0000000806000986 */ /* 0x0001e2000c10152c */
[----:B------:R-:W-:-:S03]  /*1d070*/  ISETP.GT.AND P0, PT, R0, 0x1, P2 ;  /* 0x000000010000780c */ /* 0x000fc60001704270 */
[----:B0-----:R-:W3:Y:S10]  /*1d080*/  LDL.LU R8, [R1+0x50] ;  /* 0x0000500001087983 */ /* 0x001ef40000300800 */
[----:B------:R0:W-:Y:S04]  /*1d090*/  @P0 STG.E.U16 desc[UR44][R6.64+0x2], R3 ;  /* 0x0000020306000986 */ /* 0x0001e8000c10152c */
[----:B0-----:R-:W4:Y:S01]  /*1d0a0*/  LDL.LU R3, [R1+0x10] ;  /* 0x0000100001037983 */ /* 0x001f220000300800 */
[----:B------:R-:W-:Y:S01]  /*1d0b0*/  ISETP.GT.AND P0, PT, R0, 0x8, P3 ;  /* 0x000000080000780c */ /* 0x000fe20001f04270 */
[----:B----4-:R-:W-:-:S05]  /*1d0c0*/  FMUL R3, R3, R2 ;  /* 0x0000000203037220 */ /* 0x010fca0000400000 */
[----:B------:R-:W-:-:S07]  /*1d0d0*/  F2FP.BF16.F32.PACK_AB R3, RZ, R3 ;  /* 0x00000003ff03723e */ /* 0x000fce00000010ff */
        /* <DEDUP_REMOVED lines=73> */
[----:B---3--:R-:W-:-:S05]  /*1d570*/  FMUL R8, R8, R2 ;  /* 0x0000000208087220 */ /* 0x008fca0000400000 */
[----:B------:R-:W-:Y:S01]  /*1d580*/  F2FP.BF16.F32.PACK_AB R8, RZ, R8 ;  /* 0x00000008ff08723e */ /* 0x000fe200000010ff */
[----:B----4-:R-:W-:-:S05]  /*1d590*/  FMUL R3, R3, R2 ;  /* 0x0000000203037220 */ /* 0x010fca0000400000 */
[----:B------:R-:W-:-:S05]  /*1d5a0*/  F2FP.BF16.F32.PACK_AB R3, RZ, R3 ;  /* 0x00000003ff03723e */ /* 0x000fca00000010ff */
[----:B------:R0:W-:Y:S01]  /*1d5b0*/  @P0 STG.E.U16 desc[UR44][R6.64+0x42], R3 ;  /* 0x0000420306000986 */ /* 0x0001e2000c10152c */
[----:B------:R-:W-:-:S03]  /*1d5c0*/  ISETP.GT.AND P0, PT, R0, 0x28, P3 ;  /* 0x000000280000780c */ /* 0x000fc60001f04270 */
[----:B0-----:R-:W3:Y:S01]  /*1d5d0*/  LDL.LU R3, [R1+0x54] ;  /* 0x0000540001037983 */ /* 0x001ee20000300800 */
[----:B------:R-:W-:-:S09]  /*1d5e0*/  ISETP.GT.AND P1, PT, R0, 0x29, P3 ;  /* 0x000000290000780c */ /* 0x000fd20001f24270 */
[----:B------:R0:W-:Y:S04]  /*1d5f0*/  @P0 STG.E.U16 desc[UR44][R4.64+0x50], R8 ;  /* 0x0000500804000986 */ /* 0x0001e8000c10152c */
[----:B0-----:R-:W4:Y:S01]  /*1d600*/  LDL.LU R8, [R1+0x58] ;  /* 0x0000580001087983 */ /* 0x001f220000300800 */
[----:B---3--:R-:W-:-:S05]  /*1d610*/  FMUL R3, R3, R2 ;  /* 0x0000000203037220 */ /* 0x008fca0000400000 */
[----:B------:R-:W-:-:S05]  /*1d620*/  F2FP.BF16.F32.PACK_AB R3, RZ, R3 ;  /* 0x00000003ff03723e */ /* 0x000fca00000010ff */
[----:B------:R0:W-:Y:S01]  /*1d630*/  @P1 STG.E.U16 desc[UR44][R4.64+0x52], R3 ;  /* 0x0000520304001986 */ /* 0x0001e2000c10152c */
[----:B----4-:R-:W-:-:S05]  /*1d640*/  FMUL R8, R8, R2 ;  /* 0x0000000208087220 */ /* 0x010fca0000400000 */
[----:B------:R-:W-:Y:S01]  /*1d650*/  F2FP.BF16.F32.PACK_AB R8, RZ, R8 ;  /* 0x00000008ff08723e */ /* 0x000fe200000010ff */
[----:B0-----:R-:W3:Y:S03]  /*1d660*/  LDL.LU R3, [R1+0x5c] ;  /* 0x00005c0001037983 */ /* 0x001ee60000300800 */
[----:B------:R-:W-:Y:S02]  /*1d670*/  PRMT R10, R8, 0x7610, R10 ;  /* 0x00007610080a7816 */ /* 0x000fe4000000000a */
[----:B------:R-:W4:Y:S01]  /*1d680*/  LDL.LU R8, [R1+0x64] ;  /* 0x0000640001087983 */ /* 0x000f220000300800 */
[C---:B------:R-:W-:Y:S02]  /*1d690*/  ISETP.GT.AND P1, PT, R0.reuse, 0x28, P2 ;  /* 0x000000280000780c */ /* 0x040fe40001724270 */
[C---:B------:R-:W-:Y:S02]  /*1d6a0*/  ISETP.GT.AND P4, PT, R0.reuse, 0x29, P2 ;  /* 0x000000290000780c */ /* 0x040fe40001784270 */
[C---:B------:R-:W-:Y:S01]  /*1d6b0*/  ISETP.GT.AND P5, PT, R0.reuse, 0x30, P3 ;  /* 0x000000300000780c */ /* 0x040fe20001fa4270 */
[----:B------:R-:W-:Y:S01]  /*1d6c0*/  FMUL R9, R9, R2 ;  /* 0x0000000209097220 */ /* 0x000fe20000400000 */
[----:B------:R-:W-:-:S04]  /*1d6d0*/  ISETP.GT.AND P0, PT, R0, 0x31, P3 ;  /* 0x000000310000780c */ /* 0x000fc80001f04270 */
[----:B------:R-:W-:-:S03]  /*1d6e0*/  F2FP.BF16.F32.PACK_AB R9, RZ, R9 ;  /* 0x00000009ff09723e */ /* 0x000fc600000010ff */
[----:B------:R0:W-:Y:S04]  /*1d6f0*/  @P1 STG.E.U16 desc[UR44][R6.64+0x50], R10 ;  /* 0x0000500a06001986 */ /* 0x0001e8000c10152c */
[----:B0-----:R-:W5:Y:S01]  /*1d700*/  LDL.LU R10, [R1+0x74] ;  /* 0x00007400010a7983 */ /* 0x001f620000300800 */
[----:B---3--:R-:W-:-:S05]  /*1d710*/  FMUL R3, R3, R2 ;  /* 0x0000000203037220 */ /* 0x008fca0000400000 */
[----:B------:R-:W-:Y:S01]  /*1d720*/  F2FP.BF16.F32.PACK_AB R3, RZ, R3 ;  /* 0x00000003ff03723e */ /* 0x000fe200000010ff */
[----:B----4-:R-:W-:-:S04]  /*1d730*/  FMUL R8, R8, R2 ;  /* 0x0000000208087220 */ /* 0x010fc80000400000 */
[----:B------:R0:W-:Y:S04]  /*1d740*/  @P4 STG.E.U16 desc[UR44][R6.64+0x52], R3 ;  /* 0x0000520306004986 */ /* 0x0001e8000c10152c */
[----:B------:R1:W-:Y:S01]  /*1d750*/  @P5 STG.E.U16 desc[UR44][R4.64+0x60], R9 ;  /* 0x0000600904005986 */ /* 0x0003e2000c10152c */
[----:B0-----:R-:W-:-:S03]  /*1d760*/  F2FP.BF16.F32.PACK_AB R3, RZ, R8 ;  /* 0x00000008ff03723e */ /* 0x001fc600000010ff */
[----:B------:R-:W3:Y:S01]  /*1d770*/  LDL.LU R8, [R1+0x68] ;  /* 0x0000680001087983 */ /* 0x000ee20000300800 */
[----:B-1----:R-:W-:-:S03]  /*1d780*/  PRMT R9, R3, 0x7610, R9 ;  /* 0x0000761003097816 */ /* 0x002fc60000000009 */
[----:B------:R-:W4:Y:S04]  /*1d790*/  LDL.LU R3, [R1+0x6c] ;  /* 0x00006c0001037983 */ /* 0x000f280000300800 */
[----:B------:R0:W-:Y:S04]  /*1d7a0*/  @P0 STG.E.U16 desc[UR44][R4.64+0x62], R9 ;  /* 0x0000620904000986 */ /* 0x0001e8000c10152c */
[----:B0-----:R-:W2:Y:S01]  /*1d7b0*/  LDL.LU R9, [R1+0x70] ;  /* 0x0000700001097983 */ /* 0x001ea20000300800 */
[----:B------:R-:W-:Y:S01]  /*1d7c0*/  ISETP.GT.AND P1, PT, R0, 0x30, P2 ;  /* 0x000000300000780c */ /* 0x000fe20001724270 */
[----:B---3--:R-:W-:-:S05]  /*1d7d0*/  FMUL R8, R8, R2 ;  /* 0x0000000208087220 */ /* 0x008fca0000400000 */
[----:B------:R-:W-:-:S07]  /*1d7e0*/  F2FP.BF16.F32.PACK_AB R8, RZ, R8 ;  /* 0x00000008ff08723e */ /* 0x000fce00000010ff */
[----:B------:R0:W-:Y:S01]  /*1d7f0*/  @P1 STG.E.U16 desc[UR44][R6.64+0x60], R8 ;  /* 0x0000600806001986 */ /* 0x0001e2000c10152c */
[----:B--2---:R-:W-:-:S05]  /*1d800*/  FMUL R9, R9, R2 ;  /* 0x0000000209097220 */ /* 0x004fca0000400000 */
[----:B0-----:R-:W-:-:S04]  /*1d810*/  F2FP.BF16.F32.PACK_AB R8, RZ, R9 ;  /* 0x00000009ff08723e */ /* 0x001fc800000010ff */
[----:B------:R-:W-:Y:S02]  /*1d820*/  PRMT R9, R8, 0x7610, R9 ;  /* 0x0000761008097816 */ /* 0x000fe40000000009 */
[----:B------:R-:W2:Y:S01]  /*1d830*/  LDL.LU R8, [R1+0x78] ;  /* 0x0000780001087983 */ /* 0x000ea20000300800 */
[----:B------:R-:W-:Y:S01]  /*1d840*/  ISETP.GT.AND P4, PT, R0, 0x31, P2 ;  /* 0x000000310000780c */ /* 0x000fe20001784270 */
[-C--:B----4-:R-:W-:Y:S01]  /*1d850*/  FMUL R3, R3, R2.reuse ;  /* 0x0000000203037220 */ /* 0x090fe20000400000 */
[----:B-----5:R-:W-:Y:S01]  /*1d860*/  FMUL R10, R10, R2 ;  /* 0x000000020a0a7220 */ /* 0x020fe20000400000 */
[----:B------:R-:W-:-:S03]  /*1d870*/  ISETP.GT.AND P5, PT, R0, 0x38, P3 ;  /* 0x000000380000780c */ /* 0x000fc60001fa4270 */
[----:B------:R-:W-:Y:S02]  /*1d880*/  F2FP.BF16.F32.PACK_AB R3, RZ, R3 ;  /* 0x00000003ff03723e */ /* 0x000fe400000010ff */
[----:B------:R-:W-:-:S05]  /*1d890*/  ISETP.GT.AND P6, PT, R0, 0x39, P3 ;  /* 0x000000390000780c */ /* 0x000fca0001fc4270 */
[----:B------:R0:W-:Y:S04]  /*1d8a0*/  @P4 STG.E.U16 desc[UR44][R6.64+0x62], R3 ;  /* 0x0000620306004986 */ /* 0x0001e8000c10152c */
[----:B------:R1:W-:Y:S01]  /*1d8b0*/  @P5 STG.E.U16 desc[UR44][R4.64+0x70], R9 ;  /* 0x0000700904005986 */ /* 0x0003e2000c10152c */
[----:B0-----:R-:W-:-:S04]  /*1d8c0*/  F2FP.BF16.F32.PACK_AB R3, RZ, R10 ;  /* 0x0000000aff03723e */ /* 0x001fc800000010ff */
[----:B------:R-:W-:Y:S01]  /*1d8d0*/  PRMT R10, R3, 0x7610, R10 ;  /* 0x00007610030a7816 */ /* 0x000fe2000000000a */
[----:B-1----:R-:W3:Y:S04]  /*1d8e0*/  LDL.LU R9, [R1+0x7c] ;  /* 0x00007c0001097983 */ /* 0x002ee80000300800 */
[----:B------:R0:W-:Y:S01]  /*1d8f0*/  @P6 STG.E.U16 desc[UR44][R4.64+0x72], R10 ;  /* 0x0000720a04006986 */ /* 0x0001e2000c10152c */
[----:B--2---:R-:W-:-:S05]  /*1d900*/  FMUL R8, R8, R2 ;  /* 0x0000000208087220 */ /* 0x004fca0000400000 */
[----:B------:R-:W-:Y:S02]  /*1d910*/  F2FP.BF16.F32.PACK_AB R3, RZ, R8 ;  /* 0x00000008ff03723e */ /* 0x000fe400000010ff */
[----:B------:R-:W2:Y:S02]  /*1d920*/  LDL.LU R8, [R1+0x80] ;  /* 0x0000800001087983 */ /* 0x000ea40000300800 */
[----:B0-----:R-:W-:Y:S02]  /*1d930*/  PRMT R10, R3, 0x7610, R10 ;  /* 0x00007610030a7816 */ /* 0x001fe4000000000a */
[----:B------:R-:W4:Y:S01]  /*1d940*/  LDL.LU R3, [R1+0x84] ;  /* 0x0000840001037983 */ /* 0x000f220000300800 */
[----:B------:R-:W-:-:S13]  /*1d950*/  ISETP.GT.AND P0, PT, R0, 0x38, P2 ;  /* 0x000000380000780c */ /* 0x000fda0001704270 */
[----:B------:R0:W-:Y:S01]  /*1d960*/  @P0 STG.E.U16 desc[UR44][R6.64+0x70], R10 ;  /* 0x0000700a06000986 */ /* 0x0001e2000c10152c */
[-C--:B--2---:R-:W-:Y:S01]  /*1d970*/  FMUL R8, R8, R2.reuse ;  /* 0x0000000208087220 */ /* 0x084fe20000400000 */
[----:B----4-:R-:W-:-:S04]  /*1d980*/  FMUL R3, R3, R2 ;  /* 0x0000000203037220 */ /* 0x010fc80000400000 */
[----:B0-----:R-:W-:Y:S02]  /*1d990*/  F2FP.BF16.F32.PACK_AB R10, RZ, R8 ;  /* 0x00000008ff0a723e */ /* 0x001fe400000010ff */
[----:B------:R-:W-:Y:S02]  /*1d9a0*/  F2FP.BF16.F32.PACK_AB R8, RZ, R3 ;  /* 0x00000003ff08723e */ /* 0x000fe400000010ff */
[----:B------:R-:W2:Y:S01]  /*1d9b0*/  LDL.LU R3, [R1+0x88] ;  /* 0x0000880001037983 */ /* 0x000ea20000300800 */
[----:B------:R-:W-:Y:S01]  /*1d9c0*/  ISETP.GT.AND P1, PT, R0, 0x39, P2 ;  /* 0x000000390000780c */ /* 0x000fe20001724270 */
[----:B---3--:R-:W-:-:S05]  /*1d9d0*/  FMUL R9, R9, R2 ;  /* 0x0000000209097220 */ /* 0x008fca0000400000 */
[----:B------:R-:W-:-:S07]  /*1d9e0*/  F2FP.BF16.F32.PACK_AB R9, RZ, R9 ;  /* 0x00000009ff09723e */ /* 0x000fce00000010ff */
[----:B------:R0:W-:Y:S04]  /*1d9f0*/  @P1 STG.E.U16 desc[UR44][R6.64+0x72], R9 ;  /* 0x0000720906001986 */ /* 0x0001e8000c10152c */
[----:B0-----:R-:W3:Y:S01]  /*1da00*/  LDL.LU R9, [R1+0x94] ;  /* 0x0000940001097983 */ /* 0x001ee20000300800 */
[----:B--2---:R-:W-:-:S05]  /*1da10*/  FMUL R3, R3, R2 ;  /* 0x0000000203037220 */ /* 0x004fca0000400000 */
[----:B------:R-:W-:-:S04]  /*1da20*/  F2FP.BF16.F32.PACK_AB R3, RZ, R3 ;  /* 0x00000003ff03723e */ /* 0x000fc800000010ff */
[----:B------:R-:W-:Y:S02]  /*1da30*/  PRMT R12, R3, 0x7610, R12 ;  /* 0x00007610030c7816 */ /* 0x000fe4000000000c */
[----:B------:R-:W2:Y:S01]  /*1da40*/  LDL.LU R3, [R1+0x90] ;  /* 0x0000900001037983 */ /* 0x000ea20000300800 */
[----:B------:R-:W-:-:S13]  /*1da50*/  ISETP.GT.AND P4, PT, R0, 0x40, P3 ;  /* 0x000000400000780c */ /* 0x000fda0001f84270 */
[----:B------:R0:W-:Y:S01]  /*1da60*/  @P4 STG.E.U16 desc[UR44][R4.64+0x80], R10 ;  /* 0x0000800a04004986 */ /* 0x0001e2000c10152c */
[----:B--2---:R-:W-:-:S05]  /*1da70*/  FMUL R3, R3, R2 ;  /* 0x0000000203037220 */ /* 0x004fca0000400000 */
[----:B0-----:R-:W-:Y:S02]  /*1da80*/  F2FP.BF16.F32.PACK_AB R10, RZ, R3 ;  /* 0x00000003ff0a723e */ /* 0x001fe400000010ff */
[----:B------:R-:W2:Y:S01]  /*1da90*/  LDL.LU R3, [R1+0x98] ;  /* 0x0000980001037983 */ /* 0x000ea20000300800 */
[C---:B------:R-:W-:Y:S02]  /*1daa0*/  ISETP.GT.AND P5, PT, R0.reuse, 0x41, P3 ;  /* 0x000000410000780c */ /* 0x040fe40001fa4270 */
[C---:B------:R-:W-:Y:S01]  /*1dab0*/  ISETP.GT.AND P0, PT, R0.reuse, 0x40, P2 ;  /* 0x000000400000780c */ /* 0x040fe20001704270 */
[-C--:B---3--:R-:W-:Y:S01]  /*1dac0*/  FMUL R9, R9, R2.reuse ;  /* 0x0000000209097220 */ /* 0x088fe20000400000 */
[C---:B------:R-:W-:Y:S01]  /*1dad0*/  ISETP.GT.AND P1, PT, R0.reuse, 0x41, P2 ;  /* 0x000000410000780c */ /* 0x040fe20001724270 */
[----:B------:R-:W-:Y:S01]  /*1dae0*/  FMUL R11, R11, R2 ;  /* 0x000000020b0b7220 */ /* 0x000fe20000400000 */
[----:B------:R-:W-:Y:S02]  /*1daf0*/  ISETP.GT.AND P4, PT, R0, 0x48, P3 ;  /* 0x000000480000780c */ /* 0x000fe40001f84270 */
[----:B------:R-:W-:-:S05]  /*1db00*/  F2FP.BF16.F32.PACK_AB R9, RZ, R9 ;  /* 0x00000009ff09723e */ /* 0x000fca00000010ff */
[----:B------:R0:W-:Y:S01]  /*1db10*/  @P5 STG.E.U16 desc[UR44][R4.64+0x82], R8 ;  /* 0x0000820804005986 */ /* 0x0001e2000c10152c */
[----:B------:R-:W-:-:S03]  /*1db20*/  ISETP.GT.AND P5, PT, R0, 0x49, P3 ;  /* 0x000000490000780c */ /* 0x000fc60001fa4270 */
[----:B------:R1:W-:Y:S01]  /*1db30*/  @P0 STG.E.U16 desc[UR44][R6.64+0x80], R12 ;  /* 0x0000800c06000986 */ /* 0x0003e2000c10152c */
[----:B------:R-:W-:Y:S02]  /*1db40*/  ISETP.GT.AND P0, PT, R0, 0x48, P2 ;  /* 0x000000480000780c */ /* 0x000fe40001704270 */
[----:B------:R-:W-:Y:S02]  /*1db50*/  F2FP.BF16.F32.PACK_AB R11, RZ, R11 ;  /* 0x0000000bff0b723e */ /* 0x000fe400000010ff */
[----:B0-----:R-:W-:-:S03]  /*1db60*/  PRMT R8, R10, 0x7610, R8 ;  /* 0x000076100a087816 */ /* 0x001fc60000000008 */
[----:B------:R-:W-:Y:S01]  /*1db70*/  @P1 STG.E.U16 desc[UR44][R6.64+0x82], R11 ;  /* 0x0000820b06001986 */ /* 0x000fe2000c10152c */
[----:B-1----:R-:W-:Y:S02]  /*1db80*/  PRMT R12, R9, 0x7610, R12 ;  /* 0x00007610090c7816 */ /* 0x002fe4000000000c */
[C---:B------:R-:W-:Y:S01]  /*1db90*/  ISETP.GT.AND P1, PT, R0.reuse, 0x49, P2 ;  /* 0x000000490000780c */ /* 0x040fe20001724270 */
[----:B------:R0:W-:Y:S01]  /*1dba0*/  @P4 STG.E.U16 desc[UR44][R4.64+0x90], R8 ;  /* 0x0000900804004986 */ /* 0x0001e2000c10152c */
[----:B------:R-:W-:-:S03]  /*1dbb0*/  ISETP.GT.AND P4, PT, R0, 0x50, P3 ;  /* 0x000000500000780c */ /* 0x000fc60001f84270 */
[----:B------:R1:W-:Y:S01]  /*1dbc0*/  @P5 STG.E.U16 desc[UR44][R4.64+0x92], R12 ;  /* 0x0000920c04005986 */ /* 0x0003e2000c10152c */
[----:B0-----:R-:W-:Y:S01]  /*1dbd0*/  FMUL R8, R233, R2 ;  /* 0x00000002e9087220 */ /* 0x001fe20000400000 */
[----:B------:R-:W-:-:S04]  /*1dbe0*/  ISETP.GT.AND P5, PT, R0, 0x51, P3 ;  /* 0x000000510000780c */ /* 0x000fc80001fa4270 */
[----:B------:R-:W-:-:S04]  /*1dbf0*/  F2FP.BF16.F32.PACK_AB R8, RZ, R8 ;  /* 0x00000008ff08723e */ /* 0x000fc800000010ff */
[----:B-1----:R-:W-:Y:S02]  /*1dc00*/  PRMT R12, R8, 0x7610, R12 ;  /* 0x00007610080c7816 */ /* 0x002fe4000000000c */
[----:B------:R-:W-:Y:S01]  /*1dc10*/  ISETP.GT.AND P6, PT, R0, 0x71, P3 ;  /* 0x000000710000780c */ /* 0x000fe20001fc4270 */
[----:B--2---:R-:W-:-:S05]  /*1dc20*/  FMUL R3, R3, R2 ;  /* 0x0000000203037220 */ /* 0x004fca0000400000 */
[----:B------:R-:W-:Y:S01]  /*1dc30*/  F2FP.BF16.F32.PACK_AB R10, RZ, R3 ;  /* 0x00000003ff0a723e */ /* 0x000fe200000010ff */
[----:B------:R-:W-:-:S05]  /*1dc40*/  FMUL R3, R235, R2 ;  /* 0x00000002eb037220 */ /* 0x000fca0000400000 */
[----:B------:R-:W-:Y:S01]  /*1dc50*/  F2FP.BF16.F32.PACK_AB R9, RZ, R3 ;  /* 0x00000003ff09723e */ /* 0x000fe200000010ff */
[-C--:B------:R-:W-:Y:S01]  /*1dc60*/  FMUL R3, R234, R2.reuse ;  /* 0x00000002ea037220 */ /* 0x080fe20000400000 */
[----:B------:R0:W-:Y:S04]  /*1dc70*/  @P0 STG.E.U16 desc[UR44][R6.64+0x90], R10 ;  /* 0x0000900a06000986 */ /* 0x0001e8000c10152c */
[----:B------:R-:W-:Y:S02]  /*1dc80*/  F2FP.BF16.F32.PACK_AB R3, RZ, R3 ;  /* 0x00000003ff03723e */ /* 0x000fe400000010ff */
[----:B------:R-:W-:Y:S01]  /*1dc90*/  PRMT R11, R9, 0x7610, R11 ;  /* 0x00007610090b7816 */ /* 0x000fe2000000000b */
[-C--:B------:R-:W-:Y:S01]  /*1dca0*/  FMUL R9, R232, R2.reuse ;  /* 0x00000002e8097220 */ /* 0x080fe20000400000 */
[----:B0-----:R-:W-:Y:S01]  /*1dcb0*/  PRMT R10, R3, 0x7610, R10 ;  /* 0x00007610030a7816 */ /* 0x001fe2000000000a */
[----:B------:R-:W-:-:S02]  /*1dcc0*/  FMUL R3, R231, R2 ;  /* 0x00000002e7037220 */ /* 0x000fc40000400000 */
[----:B------:R0:W-:Y:S01]  /*1dcd0*/  @P1 STG.E.U16 desc[UR44][R6.64+0x92], R11 ;  /* 0x0000920b06001986 */ /* 0x0001e2000c10152c */
[----:B------:R-:W-:Y:S02]  /*1dce0*/  ISETP.GT.AND P1, PT, R0, 0x50, P2 ;  /* 0x000000500000780c */ /* 0x000fe40001724270 */
[----:B------:R-:W-:Y:S02]  /*1dcf0*/  F2FP.BF16.F32.PACK_AB R9, RZ, R9 ;  /* 0x00000009ff09723e */ /* 0x000fe400000010ff */
[----:B------:R-:W-:Y:S01]  /*1dd00*/  F2FP.BF16.F32.PACK_AB R8, RZ, R3 ;  /* 0x00000003ff08723e */ /* 0x000fe200000010ff */
[----:B------:R-:W-:Y:S01]  /*1dd10*/  FMUL R3, R230, R2 ;  /* 0x00000002e6037220 */ /* 0x000fe20000400000 */
[C---:B------:R-:W-:Y:S01]  /*1dd20*/  ISETP.GT.AND P0, PT, R0.reuse, 0x51, P2 ;  /* 0x000000510000780c */ /* 0x040fe20001704270 */
[----:B------:R1:W-:Y:S01]  /*1dd30*/  @P4 STG.E.U16 desc[UR44][R4.64+0xa0], R10 ;  /* 0x0000a00a04004986 */ /* 0x0003e2000c10152c */
[----:B------:R-:W-:Y:S02]  /*1dd40*/  ISETP.GT.AND P4, PT, R0, 0x58, P3 ;  /* 0x000000580000780c */ /* 0x000fe40001f84270 */
[----:B0-----:R-:W-:-:S02]  /*1dd50*/  PRMT R11, R9, 0x7610, R11 ;  /* 0x00007610090b7816 */ /* 0x001fc4000000000b */
[----:B------:R-:W-:Y:S01]  /*1dd60*/  F2FP.BF16.F32.PACK_AB R9, RZ, R3 ;  /* 0x00000003ff09723e */ /* 0x000fe200000010ff */
[-C--:B------:R-:W-:Y:S01]  /*1dd70*/  FMUL R3, R228, R2.reuse ;  /* 0x00000002e4037220 */ /* 0x080fe20000400000 */
[----:B------:R-:W-:Y:S01]  /*1dd80*/  PRMT R13, R8, 0x7610, R13 ;  /* 0x00007610080d7816 */ /* 0x000fe2000000000d */
[----:B------:R-:W-:Y:S01]  /*1dd90*/  FMUL R8, R229, R2 ;  /* 0x00000002e5087220 */ /* 0x000fe20000400000 */
[----:B------:R-:W-:Y:S01]  /*1dda0*/  @P5 STG.E.U16 desc[UR44][R4.64+0xa2], R12 ;  /* 0x0000a20c04005986 */ /* 0x000fe2000c10152c */
[----:B------:R-:W-:Y:S02]  /*1ddb0*/  ISETP.GT.AND P5, PT, R0, 0x59, P3 ;  /* 0x000000590000780c */ /* 0x000fe40001fa4270 */
[----:B------:R-:W-:Y:S01]  /*1ddc0*/  F2FP.BF16.F32.PACK_AB R3, RZ, R3 ;  /* 0x00000003ff03723e */ /* 0x000fe200000010ff */
[----:B------:R0:W-:Y:S01]  /*1ddd0*/  @P1 STG.E.U16 desc[UR44][R6.64+0xa0], R11 ;  /* 0x0000a00b06001986 */ /* 0x0001e2000c10152c */
[----:B-1----:R-:W-:Y:S01]  /*1dde0*/  F2FP.BF16.F32.PACK_AB R10, RZ, R8 ;  /* 0x00000008ff0a723e */ /* 0x002fe200000010ff */
[----:B------:R-:W-:-:S02]  /*1ddf0*/  FMUL R8, R227, R2 ;  /* 0x00000002e3087220 */ /* 0x000fc40000400000 */
[----:B------:R-:W-:Y:S01]  /*1de00*/  @P0 STG.E.U16 desc[UR44][R6.64+0xa2], R13 ;  /* 0x0000a20d06000986 */ /* 0x000fe2000c10152c */
[C---:B------:R-:W-:Y:S02]  /*1de10*/  ISETP.GT.AND P0, PT, R0.reuse, 0x58, P2 ;  /* 0x000000580000780c */ /* 0x040fe40001704270 */
[C---:B------:R-:W-:Y:S01]  /*1de20*/  ISETP.GT.AND P1, PT, R0.reuse, 0x59, P2 ;  /* 0x000000590000780c */ /* 0x040fe20001724270 */
[----:B------:R1:W-:Y:S01]  /*1de30*/  @P4 STG.E.U16 desc[UR44][R4.64+0xb0], R9 ;  /* 0x0000b00904004986 */ /* 0x0003e2000c10152c */
[----:B------:R-:W-:Y:S02]  /*1de40*/  ISETP.GT.AND P4, PT, R0, 0x60, P3 ;  /* 0x000000600000780c */ /* 0x000fe40001f84270 */
[----:B0-----:R-:W-:Y:S01]  /*1de50*/  PRMT R11, R3, 0x7610, R11 ;  /* 0x00007610030b7816 */ /* 0x001fe2000000000b */
[----:B------:R-:W-:Y:S01]  /*1de60*/  FMUL R3, R226, R2 ;  /* 0x00000002e2037220 */ /* 0x000fe20000400000 */
[----:B------:R-:W-:Y:S01]  /*1de70*/  F2FP.BF16.F32.PACK_AB R8, RZ, R8 ;  /* 0x00000008ff08723e */ /* 0x000fe200000010ff */
[----:B------:R0:W-:Y:S03]  /*1de80*/  @P5 STG.E.U16 desc[UR44][R4.64+0xb2], R10 ;  /* 0x0000b20a04005986 */ /* 0x0001e6000c10152c */
[----:B-1----:R-:W-:Y:S01]  /*1de90*/  F2FP.BF16.F32.PACK_AB R9, RZ, R3 ;  /* 0x00000003ff09723e */ /* 0x002fe200000010ff */
[-C--:B------:R-:W-:Y:S01]  /*1dea0*/  FMUL R3, R225, R2.reuse ;  /* 0x00000002e1037220 */ /* 0x080fe20000400000 */
[----:B------:R-:W-:Y:S01]  /*1deb0*/  PRMT R12, R8, 0x7610, R12 ;  /* 0x00007610080c7816 */ /* 0x000fe2000000000c */
[----:B------:R-:W-:Y:S01]  /*1dec0*/  FMUL R8, R224, R2 ;  /* 0x00000002e0087220 */ /* 0x000fe20000400000 */
[----:B------:R1:W-:Y:S01]  /*1ded0*/  @P0 STG.E.U16 desc[UR44][R6.64+0xb0], R11 ;  /* 0x0000b00b06000986 */ /* 0x0003e2000c10152c */
[----:B0-----:R-:W-:-:S02]  /*1dee0*/  PRMT R10, R9, 0x7610, R10 ;  /* 0x00007610090a7816 */ /* 0x001fc4000000000a */
[----:B------:R-:W-:Y:S01]  /*1def0*/  F2FP.BF16.F32.PACK_AB R3, RZ, R3 ;  /* 0x00000003ff03723e */ /* 0x000fe200000010ff */
[----:B------:R0:W-:Y:S01]  /*1df00*/  @P1 STG.E.U16 desc[UR44][R6.64+0xb2], R12 ;  /* 0x0000b20c06001986 */ /* 0x0001e2000c10152c */
[C---:B------:R-:W-:Y:S01]  /*1df10*/  ISETP.GT.AND P5, PT, R0.reuse, 0x61, P3 ;  /* 0x000000610000780c */ /* 0x040fe20001fa4270 */
[-C--:B------:R-:W-:Y:S01]  /*1df20*/  FMUL R9, R223, R2.reuse ;  /* 0x00000002df097220 */ /* 0x080fe20000400000 */
[C---:B------:R-:W-:Y:S01]  /*1df30*/  ISETP.GT.AND P1, PT, R0.reuse, 0x60, P2 ;  /* 0x000000600000780c */ /* 0x040fe20001724270 */
[----:B------:R-:W-:Y:S01]  /*1df40*/  @P4 STG.E.U16 desc[UR44][R4.64+0xc0], R10 ;  /* 0x0000c00a04004986 */ /* 0x000fe2000c10152c */
[----:B------:R-:W-:Y:S02]  /*1df50*/  ISETP.GT.AND P4, PT, R0, 0x61, P2 ;  /* 0x000000610000780c */ /* 0x000fe40001784270 */
[----:B-1----:R-:W-:Y:S01]  /*1df60*/  PRMT R11, R3, 0x7610, R11 ;  /* 0x00007610030b7816 */ /* 0x002fe2000000000b */
[----:B------:R-:W-:Y:S01]  /*1df70*/  FMUL R3, R222, R2 ;  /* 0x00000002de037220 */ /* 0x000fe20000400000 */
[----:B------:R-:W-:-:S02]  /*1df80*/  F2FP.BF16.F32.PACK_AB R8, RZ, R8 ;  /* 0x00000008ff08723e */ /* 0x000fc400000010ff */
[----:B------:R-:W-:Y:S02]  /*1df90*/  F2FP.BF16.F32.PACK_AB R9, RZ, R9 ;  /* 0x00000009ff09723e */ /* 0x000fe400000010ff */
[----:B0-----:R-:W-:Y:S02]  /*1dfa0*/  PRMT R12, R8, 0x7610, R12 ;  /* 0x00007610080c7816 */ /* 0x001fe4000000000c */
[----:B------:R-:W-:Y:S01]  /*1dfb0*/  F2FP.BF16.F32.PACK_AB R8, RZ, R3 ;  /* 0x00000003ff08723e */ /* 0x000fe200000010ff */
[-C--:B------:R-:W-:Y:S01]  /*1dfc0*/  FMUL R3, R221, R2.reuse ;  /* 0x00000002dd037220 */ /* 0x080fe20000400000 */
[----:B------:R-:W-:Y:S01]  /*1dfd0*/  PRMT R13, R9, 0x7610, R13 ;  /* 0x00007610090d7816 */ /* 0x000fe2000000000d */
[----:B------:R0:W-:Y:S01]  /*1dfe0*/  @P5 STG.E.U16 desc[UR44][R4.64+0xc2], R11 ;  /* 0x0000c20b04005986 */ /* 0x0001e2000c10152c */
[----:B------:R-:W-:Y:S02]  /*1dff0*/  ISETP.GT.AND P0, PT, R0, 0x68, P3 ;  /* 0x000000680000780c */ /* 0x000fe40001f04270 */
[----:B------:R-:W-:Y:S01]  /*1e000*/  F2FP.BF16.F32.PACK_AB R9, RZ, R3 ;  /* 0x00000003ff09723e */ /* 0x000fe200000010ff */
[----:B------:R1:W-:Y:S01]  /*1e010*/  @P1 STG.E.U16 desc[UR44][R6.64+0xc0], R12 ;  /* 0x0000c00c06001986 */ /* 0x0003e2000c10152c */
[----:B------:R-:W-:-:S03]  /*1e020*/  FMUL R3, R219, R2 ;  /* 0x00000002db037220 */ /* 0x000fc60000400000 */
[----:B------:R-:W-:Y:S01]  /*1e030*/  @P4 STG.E.U16 desc[UR44][R6.64+0xc2], R13 ;  /* 0x0000c20d06004986 */ /* 0x000fe2000c10152c */
[----:B------:R-:W-:Y:S02]  /*1e040*/  ISETP.GT.AND P4, PT, R0, 0x69, P3 ;  /* 0x000000690000780c */ /* 0x000fe40001f84270 */
[----:B------:R-:W-:Y:S01]  /*1e050*/  PRMT R14, R8, 0x7610, R14 ;  /* 0x00007610080e7816 */ /* 0x000fe2000000000e */
[-C--:B------:R-:W-:Y:S01]  /*1e060*/  FMUL R8, R220, R2.reuse ;  /* 0x00000002dc087220 */ /* 0x080fe20000400000 */
[----:B------:R-:W-:Y:S02]  /*1e070*/  F2FP.BF16.F32.PACK_AB R3, RZ, R3 ;  /* 0x00000003ff03723e */ /* 0x000fe400000010ff */
[----:B------:R-:W-:Y:S01]  /*1e080*/  ISETP.GT.AND P1, PT, R0, 0x68, P2 ;  /* 0x000000680000780c */ /* 0x000fe20001724270 */
[----:B------:R-:W-:Y:S01]  /*1e090*/  @P0 STG.E.U16 desc[UR44][R4.64+0xd0], R14 ;  /* 0x0000d00e04000986 */ /* 0x000fe2000c10152c */
[----:B0-----:R-:W-:Y:S01]  /*1e0a0*/  PRMT R11, R3, 0x7610, R11 ;  /* 0x00007610030b7816 */ /* 0x001fe2000000000b */
[----:B------:R-:W-:Y:S01]  /*1e0b0*/  FMUL R3, R217, R2 ;  /* 0x00000002d9037220 */ /* 0x000fe20000400000 */
[----:B------:R-:W-:Y:S01]  /*1e0c0*/  F2FP.BF16.F32.PACK_AB R10, RZ, R8 ;  /* 0x00000008ff0a723e */ /* 0x000fe200000010ff */
[----:B------:R-:W-:Y:S01]  /*1e0d0*/  FMUL R8, R218, R2 ;  /* 0x00000002da087220 */ /* 0x000fe20000400000 */
[C---:B------:R-:W-:Y:S01]  /*1e0e0*/  ISETP.GT.AND P0, PT, R0.reuse, 0x69, P2 ;  /* 0x000000690000780c */ /* 0x040fe20001704270 */
[----:B------:R0:W-:Y:S01]  /*1e0f0*/  @P4 STG.E.U16 desc[UR44][R4.64+0xd2], R9 ;  /* 0x0000d20904004986 */ /* 0x0001e2000c10152c */
[----:B------:R-:W-:-:S02]  /*1e100*/  ISETP.GT.AND P5, PT, R0, 0x70, P3 ;  /* 0x000000700000780c */ /* 0x000fc40001fa4270 */
[----:B------:R-:W-:-:S04]  /*1e110*/  F2FP.BF16.F32.PACK_AB R8, RZ, R8 ;  /* 0x00000008ff08723e */ /* 0x000fc800000010ff */
[----:B-1----:R-:W-:Y:S02]  /*1e120*/  PRMT R12, R8, 0x7610, R12 ;  /* 0x00007610080c7816 */ /* 0x002fe4000000000c */
[----:B0-----:R-:W-:Y:S01]  /*1e130*/  F2FP.BF16.F32.PACK_AB R9, RZ, R3 ;  /* 0x00000003ff09723e */ /* 0x001fe200000010ff */
[-C--:B------:R-:W-:Y:S01]  /*1e140*/  FMUL R3, R216, R2.reuse ;  /* 0x00000002d8037220 */ /* 0x080fe20000400000 */
[----:B------:R-:W-:Y:S01]  /*1e150*/  FMUL R8, R215, R2 ;  /* 0x00000002d7087220 */ /* 0x000fe20000400000 */
[----:B------:R0:W-:Y:S03]  /*1e160*/  @P1 STG.E.U16 desc[UR44][R6.64+0xd0], R10 ;  /* 0x0000d00a06001986 */ /* 0x0001e6000c10152c */
[----:B------:R-:W-:Y:S01]  /*1e170*/  F2FP.BF16.F32.PACK_AB R3, RZ, R3 ;  /* 0x00000003ff03723e */ /* 0x000fe200000010ff */
[----:B------:R1:W-:Y:S01]  /*1e180*/  @P0 STG.E.U16 desc[UR44][R6.64+0xd2], R11 ;  /* 0x0000d20b06000986 */ /* 0x0003e2000c10152c */
[----:B------:R-:W-:-:S02]  /*1e190*/  ISETP.GT.AND P1, PT, R0, 0x70, P2 ;  /* 0x000000700000780c */ /* 0x000fc40001724270 */
[----:B------:R-:W-:Y:S01]  /*1e1a0*/  F2FP.BF16.F32.PACK_AB R8, RZ, R8 ;  /* 0x00000008ff08723e */ /* 0x000fe200000010ff */
[----:B------:R2:W-:Y:S01]  /*1e1b0*/  @P5 STG.E.U16 desc[UR44][R4.64+0xe0], R12 ;  /* 0x0000e00c04005986 */ /* 0x0005e2000c10152c */
[----:B0-----:R-:W-:Y:S01]  /*1e1c0*/  PRMT R10, R9, 0x7610, R10 ;  /* 0x00007610090a7816 */ /* 0x001fe2000000000a */
[-C--:B------:R-:W-:Y:S01]  /*1e1d0*/  FMUL R9, R214, R2.reuse ;  /* 0x00000002d6097220 */ /* 0x080fe20000400000 */
[----:B-1----:R-:W-:Y:S01]  /*1e1e0*/  PRMT R11, R3, 0x7610, R11 ;  /* 0x00007610030b7816 */ /* 0x002fe2000000000b */
[----:B------:R-:W-:-:S03]  /*1e1f0*/  FMUL R3, R213, R2 ;  /* 0x00000002d5037220 */ /* 0x000fc60000400000 */
[----:B------:R-:W-:Y:S02]  /*1e200*/  F2FP.BF16.F32.PACK_AB R9, RZ, R9 ;  /* 0x00000009ff09723e */ /* 0x000fe400000010ff */
[----:B--2---:R-:W-:Y:S02]  /*1e210*/  PRMT R12, R8, 0x7610, R12 ;  /* 0x00007610080c7816 */ /* 0x004fe4000000000c */
[----:B------:R-:W-:Y:S01]  /*1e220*/  F2FP.BF16.F32.PACK_AB R8, RZ, R3 ;  /* 0x00000003ff08723e */ /* 0x000fe200000010ff */
[----:B------:R-:W-:Y:S01]  /*1e230*/  FMUL R3, R212, R2 ;  /* 0x00000002d4037220 */ /* 0x000fe20000400000 */
[C---:B------:R-:W-:Y:S02]  /*1e240*/  ISETP.GT.AND P4, PT, R0.reuse, 0x71, P2 ;  /* 0x000000710000780c */ /* 0x040fe40001784270 */
[----:B------:R-:W-:Y:S01]  /*1e250*/  ISETP.GT.AND P5, PT, R0, 0x78, P3 ;  /* 0x000000780000780c */ /* 0x000fe20001fa4270 */
[----:B------:R0:W-:Y:S01]  /*1e260*/  @P6 STG.E.U16 desc[UR44][R4.64+0xe2], R10 ;  /* 0x0000e20a04006986 */ /* 0x0001e2000c10152c */
[----:B------:R-:W-:-:S02]  /*1e270*/  PRMT R13, R9, 0x7610, R13 ;  /* 0x00007610090d7816 */ /* 0x000fc4000000000d */
[----:B------:R-:W-:Y:S01]  /*1e280*/  F2FP.BF16.F32.PACK_AB R9, RZ, R3 ;  /* 0x00000003ff09723e */ /* 0x000fe200000010ff */
[----:B------:R1:W-:Y:S01]  /*1e290*/  @P1 STG.E.U16 desc[UR44][R6.64+0xe0], R11 ;  /* 0x0000e00b06001986 */ /* 0x0003e2000c10152c */
[----:B------:R-:W-:Y:S01]  /*1e2a0*/  ISETP.GT.AND P0, PT, R0, 0x79, P3 ;  /* 0x000000790000780c */ /* 0x000fe20001f04270 */
[-C--:B------:R-:W-:Y:S01]  /*1e2b0*/  FMUL R3, R210, R2.reuse ;  /* 0x00000002d2037220 */ /* 0x080fe20000400000 */
[----:B------:R-:W-:Y:S02]  /*1e2c0*/  ISETP.GT.AND P1, PT, R0, 0x78, P2 ;  /* 0x000000780000780c */ /* 0x000fe40001724270 */
[----:B------:R-:W-:Y:S01]  /*1e2d0*/  PRMT R14, R8, 0x7610, R14 ;  /* 0x00007610080e7816 */ /* 0x000fe2000000000e */
[----:B------:R-:W-:Y:S01]  /*1e2e0*/  FMUL R8, R211, R2 ;  /* 0x00000002d3087220 */ /* 0x000fe20000400000 */
[----:B------:R-:W-:Y:S01]  /*1e2f0*/  F2FP.BF16.F32.PACK_AB R3, RZ, R3 ;  /* 0x00000003ff03723e */ /* 0x000fe200000010ff */
[----:B------:R2:W-:Y:S01]  /*1e300*/  @P4 STG.E.U16 desc[UR44][R6.64+0xe2], R12 ;  /* 0x0000e20c06004986 */ /* 0x0005e2000c10152c */
[----:B------:R-:W-:-:S02]  /*1e310*/  ISETP.GT.AND P4, PT, R0, 0x79, P2 ;  /* 0x000000790000780c */ /* 0x000fc40001784270 */
[----:B0-----:R-:W-:Y:S01]  /*1e320*/  F2FP.BF16.F32.PACK_AB R10, RZ, R8 ;  /* 0x00000008ff0a723e */ /* 0x001fe200000010ff */
[----:B------:R-:W-:Y:S01]  /*1e330*/  @P5 STG.E.U16 desc[UR44][R4.64+0xf0], R13 ;  /* 0x0000f00d04005986 */ /* 0x000fe2000c10152c */
[----:B-1----:R-:W-:Y:S01]  /*1e340*/  PRMT R11, R3, 0x7610, R11 ;  /* 0x00007610030b7816 */ /* 0x002fe2000000000b */
[-C--:B------:R-:W-:Y:S01]  /*1e350*/  FMUL R3, R208, R2.reuse ;  /* 0x00000002d0037220 */ /* 0x080fe20000400000 */
[----:B------:R-:W-:Y:S01]  /*1e360*/  FMUL R8, R209, R2 ;  /* 0x00000002d1087220 */ /* 0x000fe20000400000 */
[C---:B------:R-:W-:Y:S01]  /*1e370*/  ISETP.GT.AND P5, PT, R0.reuse, 0x80, P3 ;  /* 0x000000800000780c */ /* 0x040fe20001fa4270 */
[----:B------:R-:W-:Y:S01]  /*1e380*/  @P0 STG.E.U16 desc[UR44][R4.64+0xf2], R14 ;  /* 0x0000f20e04000986 */ /* 0x000fe2000c10152c */
[----:B------:R-:W-:-:S03]  /*1e390*/  ISETP.GT.AND P6, PT, R0, 0x81, P3 ;  /* 0x000000810000780c */ /* 0x000fc60001fc4270 */
[----:B------:R0:W-:Y:S01]  /*1e3a0*/  @P1 STG.E.U16 desc[UR44][R6.64+0xf0], R9 ;  /* 0x0000f00906001986 */ /* 0x0001e2000c10152c */
[----:B------:R-:W-:-:S04]  /*1e3b0*/  F2FP.BF16.F32.PACK_AB R8, RZ, R8 ;  /* 0x00000008ff08723e */ /* 0x000fc800000010ff */
[----:B--2---:R-:W-:Y:S01]  /*1e3c0*/  PRMT R12, R8, 0x7610, R12 ;  /* 0x00007610080c7816 */ /* 0x004fe2000000000c */
[-C--:B------:R-:W-:Y:S01]  /*1e3d0*/  FMUL R8, R206, R2.reuse ;  /* 0x00000002ce087220 */ /* 0x080fe20000400000 */
[----:B0-----:R-:W-:Y:S01]  /*1e3e0*/  F2FP.BF16.F32.PACK_AB R9, RZ, R3 ;  /* 0x00000003ff09723e */ /* 0x001fe200000010ff */
[----:B------:R-:W-:Y:S01]  /*1e3f0*/  FMUL R3, R207, R2 ;  /* 0x00000002cf037220 */ /* 0x000fe20000400000 */
[----:B------:R0:W-:Y:S01]  /*1e400*/  @P4 STG.E.U16 desc[UR44][R6.64+0xf2], R10 ;  /* 0x0000f20a06004986 */ /* 0x0001e2000c10152c */
[----:B------:R-:W-:-:S03]  /*1e410*/  ISETP.GT.AND P0, PT, R0, 0x80, P2 ;  /* 0x000000800000780c */ /* 0x000fc60001704270 */
[----:B------:R-:W-:Y:S01]  /*1e420*/  F2FP.BF16.F32.PACK_AB R3, RZ, R3 ;  /* 0x00000003ff03723e */ /* 0x000fe200000010ff */
[----:B------:R1:W-:Y:S01]  /*1e430*/  @P5 STG.E.U16 desc[UR44][R4.64+0x100], R11 ;  /* 0x0001000b04005986 */ /* 0x0003e2000c10152c */
[----:B------:R-:W-:Y:S02]  /*1e440*/  ISETP.GT.AND P1, PT, R0, 0x81, P2 ;  /* 0x000000810000780c */ /* 0x000fe40001724270 */
[----:B------:R-:W-:Y:S01]  /*1e450*/  F2FP.BF16.F32.PACK_AB R8, RZ, R8 ;  /* 0x00000008ff08723e */ /* 0x000fe200000010ff */
[----:B------:R2:W-:Y:S01]  /*1e460*/  @P6 STG.E.U16 desc[UR44][R4.64+0x102], R12 ;  /* 0x0001020c04006986 */ /* 0x0005e2000c10152c */
[----:B0-----:R-:W-:Y:S01]  /*1e470*/  PRMT R10, R9, 0x7610, R10 ;  /* 0x00007610090a7816 */ /* 0x001fe2000000000a */
[-C--:B------:R-:W-:Y:S01]  /*1e480*/  FMUL R9, R205, R2.reuse ;  /* 0x00000002cd097220 */ /* 0x080fe20000400000 */
[----:B-1----:R-:W-:Y:S01]  /*1e490*/  PRMT R11, R3, 0x7610, R11 ;  /* 0x00007610030b7816 */ /* 0x002fe2000000000b */
[----:B------:R-:W-:Y:S01]  /*1e4a0*/  FMUL R3, R204, R2 ;  /* 0x00000002cc037220 */ /* 0x000fe20000400000 */
[----:B------:R-:W-:-:S02]  /*1e4b0*/  ISETP.GT.AND P4, PT, R0, 0x88, P3 ;  /* 0x000000880000780c */ /* 0x000fc40001f84270 */
[----:B--2---:R-:W-:Y:S02]  /*1e4c0*/  PRMT R12, R8, 0x7610, R12 ;  /* 0x00007610080c7816 */ /* 0x004fe4000000000c */
[----:B------:R-:W-:Y:S01]  /*1e4d0*/  F2FP.BF16.F32.PACK_AB R8, RZ, R3 ;  /* 0x00000003ff08723e */ /* 0x000fe200000010ff */
[-C--:B------:R-:W-:Y:S01]  /*1e4e0*/  FMUL R3, R203, R2.reuse ;  /* 0x00000002cb037220 */ /* 0x080fe20000400000 */
[----:B------:R-:W-:Y:S02]  /*1e4f0*/  F2FP.BF16.F32.PACK_AB R9, RZ, R9 ;  /* 0x00000009ff09723e */ /* 0x000fe400000010ff */
[C---:B------:R-:W-:Y:S01]  /*1e500*/  ISETP.GT.AND P5, PT, R0.reuse, 0x89, P3 ;  /* 0x000000890000780c */ /* 0x040fe20001fa4270 */
[----:B------:R0:W-:Y:S01]  /*1e510*/  @P0 STG.E.U16 desc[UR44][R6.64+0x100], R10 ;  /* 0x0001000a06000986 */ /* 0x0001e2000c10152c */
[----:B------:R-:W-:Y:S02]  /*1e520*/  PRMT R13, R9, 0x7610, R13 ;  /* 0x00007610090d7816 */ /* 0x000fe4000000000d */
[----:B------:R-:W-:Y:S01]  /*1e530*/  F2FP.BF16.F32.PACK_AB R9, RZ, R3 ;  /* 0x00000003ff09723e */ /* 0x000fe200000010ff */
[----:B------:R1:W-:Y:S01]  /*1e540*/  @P1 STG.E.U16 desc[UR44][R6.64+0x102], R11 ;  /* 0x0001020b06001986 */ /* 0x0003e2000c10152c */
[C---:B------:R-:W-:Y:S01]  /*1e550*/  ISETP.GT.AND P0, PT, R0.reuse, 0x88, P2 ;  /* 0x000000880000780c */ /* 0x040fe20001704270 */
[----:B------:R-:W-:Y:S01]  /*1e560*/  FMUL R3, R201, R2 ;  /* 0x00000002c9037220 */ /* 0x000fe20000400000 */
[----:B------:R-:W-:-:S02]  /*1e570*/  ISETP.GT.AND P1, PT, R0, 0x89, P2 ;  /* 0x000000890000780c */ /* 0x000fc40001724270 */
[----:B------:R-:W-:Y:S01]  /*1e580*/  PRMT R14, R8, 0x7610, R14 ;  /* 0x00007610080e7816 */ /* 0x000fe2000000000e */
[----:B------:R-:W-:Y:S01]  /*1e590*/  FMUL R8, R202, R2 ;  /* 0x00000002ca087220 */ /* 0x000fe20000400000 */
[----:B------:R-:W-:Y:S01]  /*1e5a0*/  F2FP.BF16.F32.PACK_AB R3, RZ, R3 ;  /* 0x00000003ff03723e */ /* 0x000fe200000010ff */
[----:B------:R2:W-:Y:S01]  /*1e5b0*/  @P4 STG.E.U16 desc[UR44][R4.64+0x110], R12 ;  /* 0x0001100c04004986 */ /* 0x0005e2000c10152c */
[----:B------:R-:W-:Y:S02]  /*1e5c0*/  ISETP.GT.AND P4, PT, R0, 0x90, P3 ;  /* 0x000000900000780c */ /* 0x000fe40001f84270 */
        /* <DEDUP_REMOVED lines=9> */
[----:B------:R-:W-:Y:S02]  /*1e660*/  F2FP.BF16.F32.PACK_AB R8, RZ, R8 ;  /* 0x00000008ff08723e */ /* 0x000fe400000010ff */
[----:B------:R-:W-:Y:S01]  /*1e670*/  ISETP.GT.AND P1, PT, R0, 0x91, P2 ;  /* 0x000000910000780c */ /* 0x000fe20001724270 */
[----:B------:R1:W-:Y:S01]  /*1e680*/  @P4 STG.E.U16 desc[UR44][R4.64+0x120], R10 ;  /* 0x0001200a04004986 */ /* 0x0003e2000c10152c */
[----:B--2---:R-:W-:Y:S01]  /*1e690*/  PRMT R12, R8, 0x7610, R12 ;  /* 0x00007610080c7816 */ /* 0x004fe2000000000c */
[-C--:B------:R-:W-:Y:S01]  /*1e6a0*/  FMUL R8, R197, R2.reuse ;  /* 0x00000002c5087220 */ /* 0x080fe20000400000 */
[----:B0-----:R-:W-:Y:S01]  /*1e6b0*/  F2FP.BF16.F32.PACK_AB R9, RZ, R3 ;  /* 0x00000003ff09723e */ /* 0x001fe200000010ff */
[----:B------:R-:W-:Y:S01]  /*1e6c0*/  FMUL R3, R198, R2 ;  /* 0x00000002c6037220 */ /* 0x000fe20000400000 */
[----:B------:R-:W-:Y:S01]  /*1e6d0*/  ISETP.GT.AND P4, PT, R0, 0x98, P3 ;  /* 0x000000980000780c */ /* 0x000fe20001f84270 */
[----:B------:R0:W-:Y:S03]  /*1e6e0*/  @P5 STG.E.U16 desc[UR44][R4.64+0x122], R11 ;  /* 0x0001220b04005986 */ /* 0x0001e6000c10152c */
[----:B------:R-:W-:-:S02]  /*1e6f0*/  F2FP.BF16.F32.PACK_AB R3, RZ, R3 ;  /* 0x00000003ff03723e */ /* 0x000fc400000010ff */
[----:B-1----:R-:W-:Y:S01]  /*1e700*/  PRMT R10, R9, 0x7610, R10 ;  /* 0x00007610090a7816 */ /* 0x002fe2000000000a */
[----:B------:R-:W-:Y:S01]  /*1e710*/  FMUL R9, R196, R2 ;  /* 0x00000002c4097220 */ /* 0x000fe20000400000 */
[----:B------:R-:W-:Y:S01]  /*1e720*/  F2FP.BF16.F32.PACK_AB R8, RZ, R8 ;  /* 0x00000008ff08723e */ /* 0x000fe200000010ff */
[----:B------:R1:W-:Y:S01]  /*1e730*/  @P0 STG.E.U16 desc[UR44][R6.64+0x120], R12 ;  /* 0x0001200c06000986 */ /* 0x0003e2000c10152c */
[----:B0-----:R-:W-:Y:S01]  /*1e740*/  PRMT R11, R3, 0x7610, R11 ;  /* 0x00007610030b7816 */ /* 0x001fe2000000000b */
[----:B------:R-:W-:Y:S01]  /*1e750*/  FMUL R3, R195, R2 ;  /* 0x00000002c3037220 */ /* 0x000fe20000400000 */
[C---:B------:R-:W-:Y:S01]  /*1e760*/  ISETP.GT.AND P5, PT, R0.reuse, 0x99, P3 ;  /* 0x000000990000780c */ /* 0x040fe20001fa4270 */
[----:B------:R0:W-:Y:S01]  /*1e770*/  @P1 STG.E.U16 desc[UR44][R6.64+0x122], R10 ;  /* 0x0001220a06001986 */ /* 0x0001e2000c10152c */
[----:B------:R-:W-:Y:S02]  /*1e780*/  ISETP.GT.AND P1, PT, R0, 0x98, P2 ;  /* 0x000000980000780c */ /* 0x000fe40001724270 */
[----:B------:R-:W-:-:S02]  /*1e790*/  F2FP.BF16.F32.PACK_AB R9, RZ, R9 ;  /* 0x00000009ff09723e */ /* 0x000fc400000010ff */
[----:B-1----:R-:W-:Y:S02]  /*1e7a0*/  PRMT R12, R8, 0x7610, R12 ;  /* 0x00007610080c7816 */ /* 0x002fe4000000000c */
[----:B------:R-:W-:Y:S01]  /*1e7b0*/  F2FP.BF16.F32.PACK_AB R8, RZ, R3 ;  /* 0x00000003ff08723e */ /* 0x000fe200000010ff */
[-C--:B------:R-:W-:Y:S01]  /*1e7c0*/  FMUL R3, R194, R2.reuse ;  /* 0x00000002c2037220 */ /* 0x080fe20000400000 */
[C---:B------:R-:W-:Y:S01]  /*1e7d0*/  ISETP.GT.AND P0, PT, R0.reuse, 0x99, P2 ;  /* 0x000000990000780c */ /* 0x040fe20001704270 */
[----:B------:R1:W-:Y:S01]  /*1e7e0*/  @P4 STG.E.U16 desc[UR44][R4.64+0x130], R11 ;  /* 0x0001300b04004986 */ /* 0x0003e2000c10152c */
[----:B------:R-:W-:Y:S02]  /*1e7f0*/  ISETP.GT.AND P4, PT, R0, 0xa0, P3 ;  /* 0x000000a00000780c */ /* 0x000fe40001f84270 */
[----:B------:R-:W-:Y:S02]  /*1e800*/  PRMT R13, R9, 0x7610, R13 ;  /* 0x00007610090d7816 */ /* 0x000fe4000000000d */
[----:B------:R-:W-:Y:S01]  /*1e810*/  F2FP.BF16.F32.PACK_AB R9, RZ, R3 ;  /* 0x00000003ff09723e */ /* 0x000fe200000010ff */
[-C--:B------:R-:W-:Y:S01]  /*1e820*/  FMUL R3, R192, R2.reuse ;  /* 0x00000002c0037220 */ /* 0x080fe20000400000 */
[----:B------:R-:W-:Y:S01]  /*1e830*/  PRMT R14, R8, 0x7610, R14 ;  /* 0x00007610080e7816 */ /* 0x000fe2000000000e */
[----:B------:R-:W-:Y:S01]  /*1e840*/  FMUL R8, R193, R2 ;  /* 0x00000002c1087220 */ /* 0x000fe20000400000 */
[----:B------:R2:W-:Y:S01]  /*1e850*/  @P5 STG.E.U16 desc[UR44][R4.64+0x132], R12 ;  /* 0x0001320c04005986 */ /* 0x0005e2000c10152c */
[----:B------:R-:W-:-:S02]  /*1e860*/  ISETP.GT.AND P5, PT, R0, 0xa1, P3 ;  /* 0x000000a10000780c */ /* 0x000fc40001fa4270 */
[----:B------:R-:W-:Y:S01]  /*1e870*/  F2FP.BF16.F32.PACK_AB R3, RZ, R3 ;  /* 0x00000003ff03723e */ /* 0x000fe200000010ff */
[----:B------:R-:W-:Y:S01]  /*1e880*/  @P1 STG.E.U16 desc[UR44][R6.64+0x130], R13 ;  /* 0x0001300d06001986 */ /* 0x000fe2000c10152c */
[----:B0-----:R-:W-:Y:S01]  /*1e890*/  F2FP.BF16.F32.PACK_AB R10, RZ, R8 ;  /* 0x00000008ff0a723e */ /* 0x001fe200000010ff */
[-C--:B------:R-:W-:Y:S01]  /*1e8a0*/  FMUL R8, R191, R2.reuse ;  /* 0x00000002bf087220 */ /* 0x080fe20000400000 */
[----:B-1----:R-:W-:Y:S01]  /*1e8b0*/  PRMT R11, R3, 0x7610, R11 ;  /* 0x00007610030b7816 */ /* 0x002fe2000000000b */
[----:B------:R-:W-:Y:S01]  /*1e8c0*/  @P0 STG.E.U16 desc[UR44][R6.64+0x132], R14 ;  /* 0x0001320e06000986 */ /* 0x000fe2000c10152c */
[----:B------:R-:W-:Y:S01]  /*1e8d0*/  ISETP.GT.AND P0, PT, R0, 0xa0, P2 ;  /* 0x000000a00000780c */ /* 0x000fe20001704270 */
[----:B------:R-:W-:Y:S01]  /*1e8e0*/  FMUL R3, R190, R2 ;  /* 0x00000002be037220 */ /* 0x000fe20000400000 */
[C---:B------:R-:W-:Y:S01]  /*1e8f0*/  ISETP.GT.AND P1, PT, R0.reuse, 0xa1, P2 ;  /* 0x000000a10000780c */ /* 0x040fe20001724270 */
[----:B------:R0:W-:Y:S01]  /*1e900*/  @P4 STG.E.U16 desc[UR44][R4.64+0x140], R9 ;  /* 0x0001400904004986 */ /* 0x0001e2000c10152c */
[----:B------:R-:W-:-:S02]  /*1e910*/  ISETP.GT.AND P4, PT, R0, 0xa8, P3 ;  /* 0x000000a80000780c */ /* 0x000fc40001f84270 */
[----:B------:R-:W-:Y:S01]  /*1e920*/  F2FP.BF16.F32.PACK_AB R8, RZ, R8 ;  /* 0x00000008ff08723e */ /* 0x000fe200000010ff */
[----:B------:R1:W-:Y:S03]  /*1e930*/  @P5 STG.E.U16 desc[UR44][R4.64+0x142], R10 ;  /* 0x0001420a04005986 */ /* 0x0003e6000c10152c */
[----:B--2---:R-:W-:Y:S02]  /*1e940*/  PRMT R12, R8, 0x7610, R12 ;  /* 0x00007610080c7816 */ /* 0x004fe4000000000c */
[----:B0-----:R-:W-:Y:S01]  /*1e950*/  F2FP.BF16.F32.PACK_AB R9, RZ, R3 ;  /* 0x00000003ff09723e */ /* 0x001fe200000010ff */
[-C--:B------:R-:W-:Y:S01]  /*1e960*/  FMUL R3, R189, R2.reuse ;  /* 0x00000002bd037220 */ /* 0x080fe20000400000 */
[-C--:B------:R-:W-:Y:S02]  /*1e970*/  FMUL R8, R188, R2.reuse ;  /* 0x00000002bc087220 */ /* 0x080fe40000400000 */
[----:B-1----:R-:W-:Y:S01]  /*1e980*/  PRMT R10, R9, 0x7610, R10 ;  /* 0x00007610090a7816 */ /* 0x002fe2000000000a */
[----:B------:R0:W-:Y:S01]  /*1e990*/  @P0 STG.E.U16 desc[UR44][R6.64+0x140], R11 ;  /* 0x0001400b06000986 */ /* 0x0001e2000c10152c */
[----:B------:R-:W-:Y:S01]  /*1e9a0*/  F2FP.BF16.F32.PACK_AB R3, RZ, R3 ;  /* 0x00000003ff03723e */ /* 0x000fe200000010ff */
[----:B------:R-:W-:Y:S01]  /*1e9b0*/  FMUL R9, R187, R2 ;  /* 0x00000002bb097220 */ /* 0x000fe20000400000 */
[C---:B------:R-:W-:Y:S01]  /*1e9c0*/  ISETP.GT.AND P5, PT, R0.reuse, 0xa9, P3 ;  /* 0x000000a90000780c */ /* 0x040fe20001fa4270 */
[----:B------:R1:W-:Y:S01]  /*1e9d0*/  @P1 STG.E.U16 desc[UR44][R6.64+0x142], R12 ;  /* 0x0001420c06001986 */ /* 0x0003e2000c10152c */
[----:B------:R-:W-:-:S03]  /*1e9e0*/  ISETP.GT.AND P1, PT, R0, 0xa8, P2 ;  /* 0x000000a80000780c */ /* 0x000fc60001724270 */
[----:B------:R-:W-:Y:S01]  /*1e9f0*/  @P4 STG.E.U16 desc[UR44][R4.64+0x150], R10 ;  /* 0x0001500a04004986 */ /* 0x000fe2000c10152c */
[----:B------:R-:W-:Y:S02]  /*1ea00*/  ISETP.GT.AND P4, PT, R0, 0xa9, P2 ;  /* 0x000000a90000780c */ /* 0x000fe40001784270 */
[----:B------:R-:W-:Y:S02]  /*1ea10*/  F2FP.BF16.F32.PACK_AB R8, RZ, R8 ;  /* 0x00000008ff08723e */ /* 0x000fe400000010ff */
[----:B0-----:R-:W-:Y:S01]  /*1ea20*/  PRMT R11, R3, 0x7610, R11 ;  /* 0x00007610030b7816 */ /* 0x001fe2000000000b */
[-C--:B------:R-:W-:Y:S01]  /*1ea30*/  FMUL R3, R186, R2.reuse ;  /* 0x00000002ba037220 */ /* 0x080fe20000400000 */
[----:B------:R-:W-:Y:S02]  /*1ea40*/  F2FP.BF16.F32.PACK_AB R9, RZ, R9 ;  /* 0x00000009ff09723e */ /* 0x000fe400000010ff */
[----:B-1----:R-:W-:Y:S02]  /*1ea50*/  PRMT R12, R8, 0x7610, R12 ;  /* 0x00007610080c7816 */ /* 0x002fe4000000000c */
[----:B------:R-:W-:Y:S01]  /*1ea60*/  F2FP.BF16.F32.PACK_AB R8, RZ, R3 ;  /* 0x00000003ff08723e */ /* 0x000fe200000010ff */
[----:B------:R-:W-:Y:S01]  /*1ea70*/  FMUL R3, R185, R2 ;  /* 0x00000002b9037220 */ /* 0x000fe20000400000 */
[----:B------:R-:W-:Y:S01]  /*1ea80*/  PRMT R13, R9, 0x7610, R13 ;  /* 0x00007610090d7816 */ /* 0x000fe2000000000d */
[----:B------:R0:W-:Y:S01]  /*1ea90*/  @P5 STG.E.U16 desc[UR44][R4.64+0x152], R11 ;  /* 0x0001520b04005986 */ /* 0x0001e2000c10152c */
[----:B------:R-:W-:-:S02]  /*1eaa0*/  ISETP.GT.AND P0, PT, R0, 0xb0, P3 ;  /* 0x000000b00000780c */ /* 0x000fc40001f04270 */
        /* <DEDUP_REMOVED lines=26> */
[----:B------:R-:W-:Y:S02]  /*1ec50*/  ISETP.GT.AND P1, PT, R0, 0xb8, P2 ;  /* 0x000000b80000780c */ /* 0x000fe40001724270 */
[----:B------:R-:W-:Y:S02]  /*1ec60*/  F2FP.BF16.F32.PACK_AB R8, RZ, R8 ;  /* 0x00000008ff08723e */ /* 0x000fe400000010ff */
[----:B0-----:R-:W-:Y:S01]  /*1ec70*/  PRMT R10, R9, 0x7610, R10 ;  /* 0x00007610090a7816 */ /* 0x001fe2000000000a */
[-C--:B------:R-:W-:Y:S01]  /*1ec80*/  FMUL R9, R178, R2.reuse ;  /* 0x00000002b2097220 */ /* 0x080fe20000400000 */
[----:B-1----:R-:W-:Y:S01]  /*1ec90*/  PRMT R11, R3, 0x7610, R11 ;  /* 0x00007610030b7816 */ /* 0x002fe2000000000b */
[----:B------:R-:W-:Y:S01]  /*1eca0*/  FMUL R3, R177, R2 ;  /* 0x00000002b1037220 */ /* 0x000fe20000400000 */
[----:B------:R0:W-:Y:S02]  /*1ecb0*/  @P5 STG.E.U16 desc[UR44][R4.64+0x170], R12 ;  /* 0x0001700c04005986 */ /* 0x0001e4000c10152c */
[----:B------:R-:W-:-:S02]  /*1ecc0*/  F2FP.BF16.F32.PACK_AB R9, RZ, R9 ;  /* 0x00000009ff09723e */ /* 0x000fc400000010ff */
[C---:B------:R-:W-:Y:S02]  /*1ecd0*/  ISETP.GT.AND P4, PT, R0.reuse, 0xb9, P2 ;  /* 0x000000b90000780c */ /* 0x040fe40001784270 */
[----:B------:R-:W-:Y:S02]  /*1ece0*/  ISETP.GT.AND P5, PT, R0, 0xc0, P3 ;  /* 0x000000c00000780c */ /* 0x000fe40001fa4270 */
[----:B0-----:R-:W-:Y:S02]  /*1ecf0*/  PRMT R12, R8, 0x7610, R12 ;  /* 0x00007610080c7816 */ /* 0x001fe4000000000c */
[----:B------:R-:W-:Y:S01]  /*1ed00*/  F2FP.BF16.F32.PACK_AB R8, RZ, R3 ;  /* 0x00000003ff08723e */ /* 0x000fe200000010ff */
[----:B------:R-:W-:Y:S01]  /*1ed10*/  FMUL R3, R176, R2 ;  /* 0x00000002b0037220 */ /* 0x000fe20000400000 */
[----:B------:R-:W-:Y:S01]  /*1ed20*/  PRMT R13, R9, 0x7610, R13 ;  /* 0x00007610090d7816 */ /* 0x000fe2000000000d */
[----:B------:R0:W-:Y:S01]  /*1ed30*/  @P6 STG.E.U16 desc[UR44][R4.64+0x172], R10 ;  /* 0x0001720a04006986 */ /* 0x0001e2000c10152c */
[----:B------:R-:W-:-:S02]  /*1ed40*/  ISETP.GT.AND P0, PT, R0, 0xc1, P3 ;  /* 0x000000c10000780c */ /* 0x000fc40001f04270 */
[----:B------:R-:W-:Y:S01]  /*1ed50*/  F2FP.BF16.F32.PACK_AB R9, RZ, R3 ;  /* 0x00000003ff09723e */ /* 0x000fe200000010ff */
[----:B------:R1:W-:Y:S01]  /*1ed60*/  @P1 STG.E.U16 desc[UR44][R6.64+0x170], R11 ;  /* 0x0001700b06001986 */ /* 0x0003e2000c10152c */
[-C--:B------:R-:W-:Y:S01]  /*1ed70*/  FMUL R3, R174, R2.reuse ;  /* 0x00000002ae037220 */ /* 0x080fe20000400000 */
[----:B------:R-:W-:Y:S02]  /*1ed80*/  ISETP.GT.AND P1, PT, R0, 0xc0, P2 ;  /* 0x000000c00000780c */ /* 0x000fe40001724270 */
        /* <DEDUP_REMOVED lines=40> */
[C---:B------:R-:W-:Y:S01]  /*1f010*/  ISETP.GT.AND P0, PT, R0.reuse, 0xd0, P2 ;  /* 0x000000d00000780c */ /* 0x040fe20001704270 */
        /* <DEDUP_REMOVED lines=11> */
[----:B------:R-:W-:Y:S01]  /*1f0d0*/  ISETP.GT.AND P5, PT, R0, 0xd9, P3 ;  /* 0x000000d90000780c */ /* 0x000fe20001fa4270 */
[----:B------:R-:W-:Y:S01]  /*1f0e0*/  FMUL R8, R164, R2 ;  /* 0x00000002a4087220 */ /* 0x000fe20000400000 */
[----:B------:R-:W-:Y:S01]  /*1f0f0*/  @P0 STG.E.U16 desc[UR44][R6.64+0x1a0], R14 ;  /* 0x0001a00e06000986 */ /* 0x000fe2000c10152c */
[----:B------:R-:W-:-:S03]  /*1f100*/  ISETP.GT.AND P0, PT, R0, 0xd8, P2 ;  /* 0x000000d80000780c */ /* 0x000fc60001704270 */
[----:B------:R0:W-:Y:S01]  /*1f110*/  @P1 STG.E.U16 desc[UR44][R6.64+0x1a2], R9 ;  /* 0x0001a20906001986 */ /* 0x0001e2000c10152c */
[----:B------:R-:W-:Y:S02]  /*1f120*/  F2FP.BF16.F32.PACK_AB R8, RZ, R8 ;  /* 0x00000008ff08723e */ /* 0x000fe400000010ff */
[----:B------:R-:W-:Y:S02]  /*1f130*/  ISETP.GT.AND P1, PT, R0, 0xd9, P2 ;  /* 0x000000d90000780c */ /* 0x000fe40001724270 */
        /* <DEDUP_REMOVED lines=16> */
[----:B------:R1:W-:Y:S01]  /*1f240*/  @P1 STG.E.U16 desc[UR44][R6.64+0x1b2], R10 ;  /* 0x0001b20a06001986 */ /* 0x0003e2000c10152c */
[C---:B------:R-:W-:Y:S02]  /*1f250*/  ISETP.GT.AND P1, PT, R0.reuse, 0xe0, P2 ;  /* 0x000000e00000780c */ /* 0x040fe40001724270 */
[----:B------:R-:W-:Y:S02]  /*1f260*/  ISETP.GT.AND P0, PT, R0, 0xe1, P2 ;  /* 0x000000e10000780c */ /* 0x000fe40001704270 */
[----:B0-----:R-:W-:Y:S02]  /*1f270*/  PRMT R12, R8, 0x7610, R12 ;  /* 0x00007610080c7816 */ /* 0x001fe4000000000c */
[----:B------:R-:W-:Y:S01]  /*1f280*/  F2FP.BF16.F32.PACK_AB R8, RZ, R3 ;  /* 0x00000003ff08723e */ /* 0x000fe200000010ff */
[----:B------:R-:W-:Y:S01]  /*1f290*/  FMUL R3, R157, R2 ;  /* 0x000000029d037220 */ /* 0x000fe20000400000 */
[----:B------:R0:W-:Y:S01]  /*1f2a0*/  @P4 STG.E.U16 desc[UR44][R4.64+0x1c0], R11 ;  /* 0x0001c00b04004986 */ /* 0x0001e2000c10152c */
[----:B-1----:R-:W-:-:S02]  /*1f2b0*/  PRMT R10, R9, 0x7610, R10 ;  /* 0x00007610090a7816 */ /* 0x002fc4000000000a */
[----:B------:R-:W-:Y:S01]  /*1f2c0*/  PRMT R13, R8, 0x7610, R13 ;  /* 0x00007610080d7816 */ /* 0x000fe2000000000d */
[----:B------:R-:W-:Y:S01]  /*1f2d0*/  @P5 STG.E.U16 desc[UR44][R4.64+0x1c2], R12 ;  /* 0x0001c20c04005986 */ /* 0x000fe2000c10152c */
[-C--:B------:R-:W-:Y:S01]  /*1f2e0*/  FMUL R8, R156, R2.reuse ;  /* 0x000000029c087220 */ /* 0x080fe20000400000 */
[C---:B------:R-:W-:Y:S02]  /*1f2f0*/  ISETP.GT.AND P4, PT, R0.reuse, 0xe8, P3 ;  /* 0x000000e80000780c */ /* 0x040fe40001f84270 */
[----:B------:R-:W-:Y:S01]  /*1f300*/  F2FP.BF16.F32.PACK_AB R9, RZ, R3 ;  /* 0x00000003ff09723e */ /* 0x000fe200000010ff */
[----:B------:R-:W-:Y:S01]  /*1f310*/  FMUL R3, R155, R2 ;  /* 0x000000029b037220 */ /* 0x000fe20000400000 */
[C---:B------:R-:W-:Y:S02]  /*1f320*/  ISETP.GT.AND P5, PT, R0.reuse, 0xe9, P3 ;  /* 0x000000e90000780c */ /* 0x040fe40001fa4270 */
[----:B------:R-:W-:Y:S02]  /*1f330*/  ISETP.GT.AND P6, PT, R0, 0xe8, P2 ;  /* 0x000000e80000780c */ /* 0x000fe400017c4270 */
[----:B------:R-:W-:Y:S01]  /*1f340*/  F2FP.BF16.F32.PACK_AB R8, RZ, R8 ;  /* 0x00000008ff08723e */ /* 0x000fe200000010ff */
[----:B------:R1:W-:Y:S01]  /*1f350*/  @P1 STG.E.U16 desc[UR44][R6.64+0x1c0], R10 ;  /* 0x0001c00a06001986 */ /* 0x0003e2000c10152c */
[----:B------:R-:W-:-:S02]  /*1f360*/  F2FP.BF16.F32.PACK_AB R3, RZ, R3 ;  /* 0x00000003ff03723e */ /* 0x000fc400000010ff */
[C---:B------:R-:W-:Y:S01]  /*1f370*/  ISETP.GT.AND P1, PT, R17.reuse, 0x80, PT ;  /* 0x000000801100780c */ /* 0x040fe20003f24270 */
[----:B------:R2:W-:Y:S01]  /*1f380*/  @P0 STG.E.U16 desc[UR44][R6.64+0x1c2], R13 ;  /* 0x0001c20d06000986 */ /* 0x0005e2000c10152c */
[----:B------:R-:W-:Y:S02]  /*1f390*/  ISETP.GT.AND P0, PT, R17, 0x88, PT ;  /* 0x000000881100780c */ /* 0x000fe40003f04270 */
[----:B0-----:R-:W-:Y:S02]  /*1f3a0*/  PRMT R11, R8, 0x7610, R11 ;  /* 0x00007610080b7816 */ /* 0x001fe4000000000b */
[----:B------:R-:W-:Y:S02]  /*1f3b0*/  PRMT R17, R3, 0x7610, R17 ;  /* 0x0000761003117816 */ /* 0x000fe40000000011 */
[----:B-1----:R-:W-:Y:S01]  /*1f3c0*/  PRMT R10, R9, 0x7610, R10 ;  /* 0x00007610090a7816 */ /* 0x002fe2000000000a */
[----:B------:R-:W-:-:S04]  /*1f3d0*/  FMUL R3, R154, R2 ;  /* 0x000000029a037220 */ /* 0x000fc80000400000 */
[----:B------:R-:W-:Y:S01]  /*1f3e0*/  @P4 STG.E.U16 desc[UR44][R4.64+0x1d0], R10 ;  /* 0x0001d00a04004986 */ /* 0x000fe2000c10152c */
[----:B------:R-:W-:-:S03]  /*1f3f0*/  ISETP.GT.AND P4, PT, R0, 0xe9, P2 ;  /* 0x000000e90000780c */ /* 0x000fc60001784270 */
[----:B------:R0:W-:Y:S01]  /*1f400*/  @P5 STG.E.U16 desc[UR44][R4.64+0x1d2], R11 ;  /* 0x0001d20b04005986 */ /* 0x0001e2000c10152c */
[----:B------:R-:W-:-:S03]  /*1f410*/  ISETP.GT.AND P5, PT, R0, 0xf0, P3 ;  /* 0x000000f00000780c */ /* 0x000fc60001fa4270 */
[----:B------:R-:W-:Y:S01]  /*1f420*/  @P6 STG.E.U16 desc[UR44][R6.64+0x1d0], R17 ;  /* 0x0001d01106006986 */ /* 0x000fe2000c10152c */
[----:B------:R-:W-:Y:S01]  /*1f430*/  ISETP.GT.AND P6, PT, R0, 0xf1, P3 ;  /* 0x000000f10000780c */ /* 0x000fe20001fc4270 */
[-C--:B------:R-:W-:Y:S01]  /*1f440*/  FMUL R8, R153, R2.reuse ;  /* 0x0000000299087220 */ /* 0x080fe20000400000 */
[----:B------:R-:W-:Y:S01]  /*1f450*/  FMUL R9, R152, R2 ;  /* 0x0000000298097220 */ /* 0x000fe20000400000 */
[----:B--2---:R-:W-:-:S03]  /*1f460*/  F2FP.BF16.F32.PACK_AB R13, RZ, R3 ;  /* 0x00000003ff0d723e */ /* 0x004fc600000010ff */
[----:B------:R-:W-:Y:S02]  /*1f470*/  F2FP.BF16.F32.PACK_AB R14, RZ, R8 ;  /* 0x00000008ff0e723e */ /* 0x000fe400000010ff */
[----:B------:R-:W-:Y:S01]  /*1f480*/  F2FP.BF16.F32.PACK_AB R15, RZ, R9 ;  /* 0x00000009ff0f723e */ /* 0x000fe200000010ff */
[----:B------:R-:W-:Y:S01]  /*1f490*/  @P4 STG.E.U16 desc[UR44][R6.64+0x1d2], R13 ;  /* 0x0001d20d06004986 */ /* 0x000fe2000c10152c */
[----:B------:R-:W-:-:S03]  /*1f4a0*/  ISETP.GT.AND P4, PT, R0, 0xf1, P2 ;  /* 0x000000f10000780c */ /* 0x000fc60001784270 */
[----:B------:R-:W-:Y:S04]  /*1f4b0*/  @P5 STG.E.U16 desc[UR44][R4.64+0x1e0], R14 ;  /* 0x0001e00e04005986 */ /* 0x000fe8000c10152c */
[----:B------:R-:W-:Y:S01]  /*1f4c0*/  @P6 STG.E.U16 desc[UR44][R4.64+0x1e2], R15 ;  /* 0x0001e20f04006986 */ /* 0x000fe2000c10152c */
[----:B------:R-:W-:Y:S01]  /*1f4d0*/  ISETP.GT.AND P6, PT, R0, 0xf0, P2 ;  /* 0x000000f00000780c */ /* 0x000fe200017c4270 */
[-C--:B0-----:R-:W-:Y:S01]  /*1f4e0*/  FMUL R11, R23, R2.reuse ;  /* 0x00000002170b7220 */ /* 0x081fe20000400000 */
[----:B------:R-:W-:-:S04]  /*1f4f0*/  FMUL R12, R22, R2 ;  /* 0x00000002160c7220 */ /* 0x000fc80000400000 */
[----:B------:R-:W-:Y:S02]  /*1f500*/  F2FP.BF16.F32.PACK_AB R11, RZ, R11 ;  /* 0x0000000bff0b723e */ /* 0x000fe400000010ff */
[----:B------:R-:W-:Y:S02]  /*1f510*/  F2FP.BF16.F32.PACK_AB R12, RZ, R12 ;  /* 0x0000000cff0c723e */ /* 0x000fe400000010ff */
[C---:B------:R-:W-:Y:S02]  /*1f520*/  ISETP.GT.AND P5, PT, R0.reuse, 0xf8, P3 ;  /* 0x000000f80000780c */ /* 0x040fe40001fa4270 */
[----:B------:R-:W-:Y:S01]  /*1f530*/  ISETP.GT.AND P3, PT, R0, 0xf9, P3 ;  /* 0x000000f90000780c */ /* 0x000fe20001f64270 */
[----:B------:R-:W-:Y:S01]  /*1f540*/  @P6 STG.E.U16 desc[UR44][R6.64+0x1e0], R11 ;  /* 0x0001e00b06006986 */ /* 0x000fe2000c10152c */
[----:B------:R-:W-:-:S03]  /*1f550*/  FMUL R10, R21, R2 ;  /* 0x00000002150a7220 */ /* 0x000fc60000400000 */
[----:B------:R0:W-:Y:S01]  /*1f560*/  @P4 STG.E.U16 desc[UR44][R6.64+0x1e2], R12 ;  /* 0x0001e20c06004986 */ /* 0x0001e2000c10152c */
[----:B------:R-:W-:Y:S01]  /*1f570*/  ISETP.GT.AND P4, PT, R0, 0xf8, P2 ;  /* 0x000000f80000780c */ /* 0x000fe20001784270 */
[-C--:B------:R-:W-:Y:S01]  /*1f580*/  FMUL R9, R20, R2.reuse ;  /* 0x0000000214097220 */ /* 0x080fe20000400000 */
[-C--:B------:R-:W-:Y:S01]  /*1f590*/  FMUL R8, R18, R2.reuse ;  /* 0x0000000212087220 */ /* 0x080fe20000400000 */
[----:B------:R-:W-:Y:S01]  /*1f5a0*/  FMUL R3, R19, R2 ;  /* 0x0000000213037220 */ /* 0x000fe20000400000 */
[----:B------:R-:W-:Y:S02]  /*1f5b0*/  F2FP.BF16.F32.PACK_AB R10, RZ, R10 ;  /* 0x0000000aff0a723e */ /* 0x000fe400000010ff */
[----:B------:R-:W-:Y:S02]  /*1f5c0*/  ISETP.GT.AND P2, PT, R0, 0xf9, P2 ;  /* 0x000000f90000780c */ /* 0x000fe40001744270 */
[----:B------:R-:W-:Y:S02]  /*1f5d0*/  F2FP.BF16.F32.PACK_AB R9, RZ, R9 ;  /* 0x00000009ff09723e */ /* 0x000fe400000010ff */
[----:B------:R-:W-:-:S02]  /*1f5e0*/  F2FP.BF16.F32.PACK_AB R8, RZ, R8 ;  /* 0x00000008ff08723e */ /* 0x000fc400000010ff */
[----:B------:R-:W-:Y:S01]  /*1f5f0*/  F2FP.BF16.F32.PACK_AB R3, RZ, R3 ;  /* 0x00000003ff03723e */ /* 0x000fe200000010ff */
[----:B------:R-:W-:Y:S01]  /*1f600*/  @P5 STG.E.U16 desc[UR44][R4.64+0x1f0], R10 ;  /* 0x0001f00a04005986 */ /* 0x000fe2000c10152c */
[----:B0-----:R-:W-:Y:S01]  /*1f610*/  PRMT R12, R8, 0x7610, R12 ;  /* 0x00007610080c7816 */ /* 0x001fe2000000000c */
[----:B------:R-:W-:Y:S01]  /*1f620*/  USHF.L.U32 UR12, UR8, 0x8, URZ ;  /* 0x00000008080c7899 */ /* 0x000fe2000800063f */
[----:B------:R-:W-:Y:S01]  /*1f630*/  PRMT R11, R3, 0x7610, R11 ;  /* 0x00007610030b7816 */ /* 0x000fe2000000000b */
[----:B------:R0:W-:Y:S01]  /*1f640*/  @P3 STG.E.U16 desc[UR44][R4.64+0x1f2], R9 ;  /* 0x0001f20904003986 */ /* 0x0001e2000c10152c */
[----:B------:R-:W-:Y:S01]  /*1f650*/  @P4 MOV R8, R6 ;  /* 0x0000000600084202 */ /* 0x000fe20000000f00 */
[----:B------:R-:W-:Y:S02]  /*1f660*/  USHF.L.U64.HI UR11, UR8, 0x8, UR9 ;  /* 0x00000008080b7899 */ /* 0x000fe40008010209 */
[----:B------:R-:W-:Y:S02]  /*1f670*/  IMAD.U32 R3, RZ, RZ, UR12 ;  /* 0x0000000cff037e24 */ /* 0x000fe4000f8e00ff */
[----:B0-----:R-:W-:Y:S01]  /*1f680*/  @P4 IMAD.MOV.U32 R9, RZ, RZ, R7 ;  /* 0x000000ffff094224 */ /* 0x001fe200078e0007 */
[----:B------:R-:W-:-:S04]  /*1f690*/  ISETP.GT.AND P3, PT, R0, RZ, P1 ;  /* 0x000000ff0000720c */ /* 0x000fc80000f64270 */
[----:B------:R0:W-:Y:S01]  /*1f6a0*/  @P4 STG.E.U16 desc[UR44][R8.64+0x1f0], R11 ;  /* 0x0001f00b08004986 */ /* 0x0001e2000c10152c */
[----:B------:R-:W-:Y:S01]  /*1f6b0*/  ISETP.GT.AND P4, PT, R0, 0x1, P1 ;  /* 0x000000010000780c */ /* 0x000fe20000f84270 */
[-C--:B------:R-:W-:Y:S01]  /*1f6c0*/  FMUL R24, R24, R2.reuse ;  /* 0x0000000218187220 */ /* 0x080fe20000400000 */
[----:B------:R-:W-:Y:S01]  /*1f6d0*/  FMUL R25, R25, R2 ;  /* 0x0000000219197220 */ /* 0x000fe20000400000 */
[----:B0-----:R-:W-:Y:S01]  /*1f6e0*/  @P2 MOV R8, R6 ;  /* 0x0000000600082202 */ /* 0x001fe20000000f00 */
[----:B------:R-:W-:Y:S02]  /*1f6f0*/  @P2 IMAD.MOV.U32 R9, RZ, RZ, R7 ;  /* 0x000000ffff092224 */ /* 0x000fe400078e0007 */
[----:B------:R-:W-:-:S03]  /*1f700*/  IMAD.U32 R7, RZ, RZ, UR11 ;  /* 0x0000000bff077e24 */ /* 0x000fc6000f8e00ff */
[----:B------:R0:W-:Y:S01]  /*1f710*/  @P2 STG.E.U16 desc[UR44][R8.64+0x1f2], R12 ;  /* 0x0001f20c08002986 */ /* 0x0001e2000c10152c */
[C---:B------:R-:W-:Y:S02]  /*1f720*/  IADD3 R6, P2, P6, R4.reuse, UR5, R3 ;  /* 0x0000000504067c10 */ /* 0x040fe4000fe5e003 */
[----:B------:R-:W-:Y:S02]  /*1f730*/  IADD3 R4, P5, R4, UR12, RZ ;  /* 0x0000000c04047c10 */ /* 0x000fe4000ffbe0ff */
[C---:B------:R-:W-:Y:S02]  /*1f740*/  IADD3.X R7, R5.reuse, UR4, R7, P2, P6 ;  /* 0x0000000405077c10 */ /* 0x040fe400097ec407 */
[----:B------:R-:W-:Y:S02]  /*1f750*/  F2FP.BF16.F32.PACK_AB R24, RZ, R24 ;  /* 0x00000018ff18723e */ /* 0x000fe400000010ff */
[----:B------:R-:W-:Y:S02]  /*1f760*/  IADD3.X R5, R5, UR11, RZ, P5, !PT ;  /* 0x0000000b05057c10 */ /* 0x000fe4000affe4ff */
[----:B------:R-:W-:-:S02]  /*1f770*/  F2FP.BF16.F32.PACK_AB R25, RZ, R25 ;  /* 0x00000019ff19723e */ /* 0x000fc400000010ff */
[C---:B------:R-:W-:Y:S01]  /*1f780*/  ISETP.GT.AND P2, PT, R0.reuse, RZ, P0 ;  /* 0x000000ff0000720c */ /* 0x040fe20000744270 */
[----:B------:R-:W-:Y:S01]  /*1f790*/  @P3 STG.E.U16 desc[UR44][R4.64], R24 ;  /* 0x0000001804003986 */ /* 0x000fe2000c10152c */
[----:B------:R-:W-:Y:S01]  /*1f7a0*/  ISETP.GT.AND P3, PT, R0, 0x1, P0 ;  /* 0x000000010000780c */ /* 0x000fe20000764270 */
[-C--:B------:R-:W-:Y:S02]  /*1f7b0*/  FMUL R26, R26, R2.reuse ;  /* 0x000000021a1a7220 */ /* 0x080fe40000400000 */
[----:B------:R-:W-:Y:S01]  /*1f7c0*/  @P4 STG.E.U16 desc[UR44][R4.64+0x2], R25 ;  /* 0x0000021904004986 */ /* 0x000fe2000c10152c */
[----:B------:R-:W-:Y:S01]  /*1f7d0*/  ISETP.GT.AND P4, PT, R0, 0x8, P1 ;  /* 0x000000080000780c */ /* 0x000fe20000f84270 */
[-C--:B------:R-:W-:Y:S01]  /*1f7e0*/  FMUL R27, R27, R2.reuse ;  /* 0x000000021b1b7220 */ /* 0x080fe20000400000 */
[----:B0-----:R-:W-:Y:S01]  /*1f7f0*/  IADD3 R8, P5, R4, UR5, RZ ;  /* 0x0000000504087c10 */ /* 0x001fe2000ffbe0ff */
[----:B------:R-:W-:Y:S01]  /*1f800*/  FMUL R28, R28, R2 ;  /* 0x000000021c1c7220 */ /* 0x000fe20000400000 */
[----:B------:R-:W-:-:S02]  /*1f810*/  F2FP.BF16.F32.PACK_AB R26, RZ, R26 ;  /* 0x0000001aff1a723e */ /* 0x000fc400000010ff */
[----:B------:R-:W-:Y:S02]  /*1f820*/  IADD3.X R9, R5, UR4, RZ, P5, !PT ;  /* 0x0000000405097c10 */ /* 0x000fe4000affe4ff */
[----:B------:R-:W-:Y:S02]  /*1f830*/  F2FP.BF16.F32.PACK_AB R27, RZ, R27 ;  /* 0x0000001bff1b723e */ /* 0x000fe400000010ff */
[----:B------:R-:W-:Y:S01]  /*1f840*/  F2FP.BF16.F32.PACK_AB R28, RZ, R28 ;  /* 0x0000001cff1c723e */ /* 0x000fe200000010ff */
[----:B------:R-:W-:Y:S01]  /*1f850*/  @P2 STG.E.U16 desc[UR44][R8.64], R26 ;  /* 0x0000001a08002986 */ /* 0x000fe2000c10152c */
[C---:B------:R-:W-:Y:S02]  /*1f860*/  ISETP.GT.AND P5, PT, R0.reuse, 0x9, P1 ;  /* 0x000000090000780c */ /* 0x040fe40000fa4270 */
[C---:B------:R-:W-:Y:S01]  /*1f870*/  ISETP.GT.AND P2, PT, R0.reuse, 0x8, P0 ;  /* 0x000000080000780c */ /* 0x040fe20000744270 */
[----:B------:R-:W-:Y:S01]  /*1f880*/  @P3 STG.E.U16 desc[UR44][R8.64+0x2], R27 ;  /* 0x0000021b08003986 */ /* 0x000fe2000c10152c */
[-C--:B------:R-:W-:Y:S01]  /*1f890*/  FMUL R29, R29, R2.reuse ;  /* 0x000000021d1d7220 */ /* 0x080fe20000400000 */
[----:B------:R-:W-:Y:S01]  /*1f8a0*/  ISETP.GT.AND P3, PT, R0, 0x9, P0 ;  /* 0x000000090000780c */ /* 0x000fe20000764270 */
[-C--:B------:R-:W-:Y:S01]  /*1f8b0*/  FMUL R30, R30, R2.reuse ;  /* 0x000000021e1e7220 */ /* 0x080fe20000400000 */
[----:B------:R-:W-:Y:S01]  /*1f8c0*/  @P4 STG.E.U16 desc[UR44][R4.64+0x10], R28 ;  /* 0x0000101c04004986 */ /* 0x000fe2000c10152c */
[----:B------:R-:W-:Y:S01]  /*1f8d0*/  ISETP.GT.AND P4, PT, R0, 0x10, P1 ;  /* 0x000000100000780c */ /* 0x000fe20000f84270 */
[-C--:B------:R-:W-:Y:S01]  /*1f8e0*/  FMUL R31, R31, R2.reuse ;  /* 0x000000021f1f7220 */ /* 0x080fe20000400000 */
[----:B------:R-:W-:Y:S01]  /*1f8f0*/  IADD3 R10, P6, R4, UR5, RZ ;  /* 0x00000005040a7c10 */ /* 0x000fe2000ffde0ff */
[----:B------:R-:W-:Y:S01]  /*1f900*/  FMUL R32, R32, R2 ;  /* 0x0000000220207220 */ /* 0x000fe20000400000 */
[----:B------:R-:W-:-:S02]  /*1f910*/  F2FP.BF16.F32.PACK_AB R29, RZ, R29 ;  /* 0x0000001dff1d723e */ /* 0x000fc400000010ff */
[----:B------:R-:W-:Y:S02]  /*1f920*/  F2FP.BF16.F32.PACK_AB R30, RZ, R30 ;  /* 0x0000001eff1e723e */ /* 0x000fe400000010ff */
[----:B------:R-:W-:Y:S02]  /*1f930*/  IADD3.X R11, R5, UR4, RZ, P6, !PT ;  /* 0x00000004050b7c10 */ /* 0x000fe4000b7fe4ff */
[----:B------:R-:W-:Y:S01]  /*1f940*/  F2FP.BF16.F32.PACK_AB R31, RZ, R31 ;  /* 0x0000001fff1f723e */ /* 0x000fe200000010ff */
[----:B------:R-:W-:Y:S01]  /*1f950*/  @P5 STG.E.U16 desc[UR44][R4.64+0x12], R29 ;  /* 0x0000121d04005986 */ /* 0x000fe2000c10152c */
[----:B------:R-:W-:Y:S02]  /*1f960*/  F2FP.BF16.F32.PACK_AB R32, RZ, R32 ;  /* 0x00000020ff20723e */ /* 0x000fe400000010ff */
[C---:B------:R-:W-:Y:S01]  /*1f970*/  ISETP.GT.AND P5, PT, R0.reuse, 0x11, P1 ;  /* 0x000000110000780c */ /* 0x040fe20000fa4270 */
[----:B------:R-:W-:Y:S01]  /*1f980*/  @P2 STG.E.U16 desc[UR44][R10.64+0x10], R30 ;  /* 0x0000101e0a002986 */ /* 0x000fe2000c10152c */
[----:B------:R-:W-:Y:S01]  /*1f990*/  ISETP.GT.AND P2, PT, R0, 0x10, P0 ;  /* 0x000000100000780c */ /* 0x000fe20000744270 */
[----:B------:R-:W-:-:S02]  /*1f9a0*/  FMUL R33, R33, R2 ;  /* 0x0000000221217220 */ /* 0x000fc40000400000 */
[----:B------:R-:W-:Y:S01]  /*1f9b0*/  @P3 STG.E.U16 desc[UR44][R6.64+0x12], R31 ;  /* 0x0000121f06003986 */ /* 0x000fe2000c10152c */
[----:B------:R-:W-:Y:S01]  /*1f9c0*/  ISETP.GT.AND P3, PT, R0, 0x11, P0 ;  /* 0x000000110000780c */ /* 0x000fe20000764270 */
[-C--:B------:R-:W-:Y:S02]  /*1f9d0*/  FMUL R34, R34, R2.reuse ;  /* 0x0000000222227220 */ /* 0x080fe40000400000 */
[----:B------:R-:W-:Y:S01]  /*1f9e0*/  @P4 STG.E.U16 desc[UR44][R4.64+0x20], R32 ;  /* 0x0000202004004986 */ /* 0x000fe2000c10152c */
[----:B------:R-:W-:Y:S01]  /*1f9f0*/  ISETP.GT.AND P4, PT, R0, 0x18, P1 ;  /* 0x000000180000780c */ /* 0x000fe20000f84270 */
[-C--:B------:R-:W-:Y:S01]  /*1fa00*/  FMUL R35, R35, R2.reuse ;  /* 0x0000000223237220 */ /* 0x080fe20000400000 */
[----:B------:R-:W-:Y:S01]  /*1fa10*/  FMUL R36, R36, R2 ;  /* 0x0000000224247220 */ /* 0x000fe20000400000 */
[----:B------:R-:W-:Y:S02]  /*1fa20*/  F2FP.BF16.F32.PACK_AB R33, RZ, R33 ;  /* 0x00000021ff21723e */ /* 0x000fe400000010ff */
[----:B------:R-:W-:-:S02]  /*1fa30*/  F2FP.BF16.F32.PACK_AB R34, RZ, R34 ;  /* 0x00000022ff22723e */ /* 0x000fc400000010ff */
[----:B------:R-:W-:Y:S01]  /*1fa40*/  F2FP.BF16.F32.PACK_AB R35, RZ, R35 ;  /* 0x00000023ff23723e */ /* 0x000fe200000010ff */
[----:B------:R-:W-:Y:S01]  /*1fa50*/  @P5 STG.E.U16 desc[UR44][R4.64+0x22], R33 ;  /* 0x0000222104005986 */ /* 0x000fe2000c10152c */
[----:B------:R-:W-:Y:S02]  /*1fa60*/  F2FP.BF16.F32.PACK_AB R36, RZ, R36 ;  /* 0x00000024ff24723e */ /* 0x000fe400000010ff */
[C---:B------:R-:W-:Y:S01]  /*1fa70*/  ISETP.GT.AND P5, PT, R0.reuse, 0x19, P1 ;  /* 0x000000190000780c */ /* 0x040fe20000fa4270 */
[----:B------:R-:W-:Y:S01]  /*1fa80*/  @P2 STG.E.U16 desc[UR44][R6.64+0x20], R34 ;  /* 0x0000202206002986 */ /* 0x000fe2000c10152c */
[C---:B------:R-:W-:Y:S01]  /*1fa90*/  ISETP.GT.AND P2, PT, R0.reuse, 0x18, P0 ;  /* 0x000000180000780c */ /* 0x040fe20000744270 */
[-C--:B------:R-:W-:Y:S02]  /*1faa0*/  FMUL R37, R37, R2.reuse ;  /* 0x0000000225257220 */ /* 0x080fe40000400000 */
[----:B------:R-:W-:Y:S01]  /*1fab0*/  @P3 STG.E.U16 desc[UR44][R6.64+0x22], R35 ;  /* 0x0000222306003986 */ /* 0x000fe2000c10152c */
[----:B------:R-:W-:Y:S01]  /*1fac0*/  ISETP.GT.AND P3, PT, R0, 0x19, P0 ;  /* 0x000000190000780c */ /* 0x000fe20000764270 */
[----:B------:R-:W-:-:S02]  /*1fad0*/  FMUL R38, R38, R2 ;  /* 0x0000000226267220 */ /* 0x000fc40000400000 */
[----:B------:R-:W-:Y:S01]  /*1fae0*/  @P4 STG.E.U16 desc[UR44][R4.64+0x30], R36 ;  /* 0x0000302404004986 */ /* 0x000fe2000c10152c */
[----:B------:R-:W-:Y:S01]  /*1faf0*/  ISETP.GT.AND P4, PT, R0, 0x20, P1 ;  /* 0x000000200000780c */ /* 0x000fe20000f84270 */
[-C--:B------:R-:W-:Y:S01]  /*1fb00*/  FMUL R39, R39, R2.reuse ;  /* 0x0000000227277220 */ /* 0x080fe20000400000 */
[----:B------:R-:W-:Y:S01]  /*1fb10*/  FMUL R40, R40, R2 ;  /* 0x0000000228287220 */ /* 0x000fe20000400000 */
[----:B------:R-:W-:Y:S02]  /*1fb20*/  F2FP.BF16.F32.PACK_AB R37, RZ, R37 ;  /* 0x00000025ff25723e */ /* 0x000fe400000010ff */
[----:B------:R-:W-:Y:S02]  /*1fb30*/  F2FP.BF16.F32.PACK_AB R38, RZ, R38 ;  /* 0x00000026ff26723e */ /* 0x000fe400000010ff */
[----:B------:R-:W-:Y:S01]  /*1fb40*/  F2FP.BF16.F32.PACK_AB R39, RZ, R39 ;  /* 0x00000027ff27723e */ /* 0x000fe200000010ff */
[----:B------:R-:W-:Y:S01]  /*1fb50*/  @P5 STG.E.U16 desc[UR44][R4.64+0x32], R37 ;  /* 0x0000322504005986 */ /* 0x000fe2000c10152c */
[----:B------:R-:W-:-:S02]  /*1fb60*/  F2FP.BF16.F32.PACK_AB R40, RZ, R40 ;  /* 0x00000028ff28723e */ /* 0x000fc400000010ff */
[C---:B------:R-:W-:Y:S01]  /*1fb70*/  ISETP.GT.AND P5, PT, R0.reuse, 0x21, P1 ;  /* 0x000000210000780c */ /* 0x040fe20000fa4270 */
[----:B------:R-:W-:Y:S01]  /*1fb80*/  @P2 STG.E.U16 desc[UR44][R6.64+0x30], R38 ;  /* 0x0000302606002986 */ /* 0x000fe2000c10152c */
[C---:B------:R-:W-:Y:S01]  /*1fb90*/  ISETP.GT.AND P2, PT, R0.reuse, 0x20, P0 ;  /* 0x000000200000780c */ /* 0x040fe20000744270 */
[-C--:B------:R-:W-:Y:S02]  /*1fba0*/  FMUL R41, R41, R2.reuse ;  /* 0x0000000229297220 */ /* 0x080fe40000400000 */
[----:B------:R-:W-:Y:S01]  /*1fbb0*/  @P3 STG.E.U16 desc[UR44][R6.64+0x32], R39 ;  /* 0x0000322706003986 */ /* 0x000fe2000c10152c */
[----:B------:R-:W-:Y:S01]  /*1fbc0*/  ISETP.GT.AND P3, PT, R0, 0x21, P0 ;  /* 0x000000210000780c */ /* 0x000fe20000764270 */
[-C--:B------:R-:W-:Y:S02]  /*1fbd0*/  FMUL R42, R42, R2.reuse ;  /* 0x000000022a2a7220 */ /* 0x080fe40000400000 */
[----:B------:R-:W-:Y:S01]  /*1fbe0*/  @P4 STG.E.U16 desc[UR44][R4.64+0x40], R40 ;  /* 0x0000402804004986 */ /* 0x000fe2000c10152c */
[----:B------:R-:W-:Y:S01]  /*1fbf0*/  ISETP.GT.AND P4, PT, R0, 0x28, P1 ;  /* 0x000000280000780c */ /* 0x000fe20000f84270 */
[-C--:B------:R-:W-:Y:S01]  /*1fc00*/  FMUL R43, R43, R2.reuse ;  /* 0x000000022b2b7220 */ /* 0x080fe20000400000 */
[----:B------:R-:W-:Y:S01]  /*1fc10*/  FMUL R44, R44, R2 ;  /* 0x000000022c2c7220 */ /* 0x000fe20000400000 */
[----:B------:R-:W-:-:S02]  /*1fc20*/  F2FP.BF16.F32.PACK_AB R41, RZ, R41 ;  /* 0x00000029ff29723e */ /* 0x000fc400000010ff */
[----:B------:R-:W-:Y:S02]  /*1fc30*/  F2FP.BF16.F32.PACK_AB R42, RZ, R42 ;  /* 0x0000002aff2a723e */ /* 0x000fe400000010ff */
        /* <DEDUP_REMOVED lines=357> */
[----:B------:R-:W-:Y:S01]  /*21290*/  ISETP.GT.AND P2, PT, R0, 0xd8, P0 ;  /* 0x000000d80000780c */ /* 0x000fe20000744270 */
[-C--:B------:R-:W-:Y:S02]  /*212a0*/  FMUL R133, R133, R2.reuse ;  /* 0x0000000285857220 */ /* 0x080fe40000400000 */
[----:B------:R-:W-:Y:S01]  /*212b0*/  @P3 STG.E.U16 desc[UR44][R6.64+0x1a2], R131 ;  /* 0x0001a28306003986 */ /* 0x000fe2000c10152c */
[----:B------:R-:W-:-:S03]  /*212c0*/  FMUL R134, R134, R2 ;  /* 0x0000000286867220 */ /* 0x000fc60000400000 */
[----:B------:R-:W-:Y:S01]  /*212d0*/  @P4 STG.E.U16 desc[UR44][R4.64+0x1b0], R132 ;  /* 0x0001b08404004986 */ /* 0x000fe2000c10152c */
[C---:B------:R-:W-:Y:S01]  /*212e0*/  ISETP.GT.AND P4, PT, R0.reuse, 0xd9, P0 ;  /* 0x000000d90000780c */ /* 0x040fe20000784270 */
[----:B------:R-:W-:Y:S01]  /*212f0*/  FMUL R135, R135, R2 ;  /* 0x0000000287877220 */ /* 0x000fe20000400000 */
[----:B------:R-:W-:Y:S02]  /*21300*/  F2FP.BF16.F32.PACK_AB R133, RZ, R133 ;  /* 0x00000085ff85723e */ /* 0x000fe400000010ff */
[----:B------:R-:W-:Y:S02]  /*21310*/  F2FP.BF16.F32.PACK_AB R134, RZ, R134 ;  /* 0x00000086ff86723e */ /* 0x000fe400000010ff */
[----:B------:R-:W-:Y:S01]  /*21320*/  F2FP.BF16.F32.PACK_AB R135, RZ, R135 ;  /* 0x00000087ff87723e */ /* 0x000fe200000010ff */
[----:B------:R-:W-:Y:S01]  /*21330*/  @P5 STG.E.U16 desc[UR44][R4.64+0x1b2], R133 ;  /* 0x0001b28504005986 */ /* 0x000fe2000c10152c */
[----:B------:R-:W-:-:S03]  /*21340*/  ISETP.GT.AND P5, PT, R0, 0xe0, P1 ;  /* 0x000000e00000780c */ /* 0x000fc60000fa4270 */
[----:B------:R-:W-:Y:S01]  /*21350*/  @P2 STG.E.U16 desc[UR44][R6.64+0x1b0], R134 ;  /* 0x0001b08606002986 */ /* 0x000fe2000c10152c */
[----:B------:R-:W-:Y:S01]  /*21360*/  ISETP.GT.AND P2, PT, R0, 0xe1, P1 ;  /* 0x000000e10000780c */ /* 0x000fe20000f44270 */
[-C--:B------:R-:W-:Y:S01]  /*21370*/  FMUL R136, R136, R2.reuse ;  /* 0x0000000288887220 */ /* 0x080fe20000400000 */
[C---:B------:R-:W-:Y:S01]  /*21380*/  ISETP.GT.AND P3, PT, R0.reuse, 0xe0, P0 ;  /* 0x000000e00000780c */ /* 0x040fe20000764270 */
[----:B------:R-:W-:Y:S01]  /*21390*/  @P4 STG.E.U16 desc[UR44][R6.64+0x1b2], R135 ;  /* 0x0001b28706004986 */ /* 0x000fe2000c10152c */
[-C--:B------:R-:W-:Y:S01]  /*213a0*/  FMUL R137, R137, R2.reuse ;  /* 0x0000000289897220 */ /* 0x080fe20000400000 */
[----:B------:R-:W-:Y:S01]  /*213b0*/  ISETP.GT.AND P4, PT, R0, 0xe1, P0 ;  /* 0x000000e10000780c */ /* 0x000fe20000784270 */
[-C--:B------:R-:W-:Y:S01]  /*213c0*/  FMUL R138, R138, R2.reuse ;  /* 0x000000028a8a7220 */ /* 0x080fe20000400000 */
[----:B------:R-:W-:Y:S01]  /*213d0*/  FMUL R139, R139, R2 ;  /* 0x000000028b8b7220 */ /* 0x000fe20000400000 */
[----:B------:R-:W-:Y:S02]  /*213e0*/  F2FP.BF16.F32.PACK_AB R136, RZ, R136 ;  /* 0x00000088ff88723e */ /* 0x000fe400000010ff */
[----:B------:R-:W-:-:S02]  /*213f0*/  F2FP.BF16.F32.PACK_AB R137, RZ, R137 ;  /* 0x00000089ff89723e */ /* 0x000fc400000010ff */
[----:B------:R-:W-:Y:S02]  /*21400*/  F2FP.BF16.F32.PACK_AB R138, RZ, R138 ;  /* 0x0000008aff8a723e */ /* 0x000fe400000010ff */
[----:B------:R-:W-:Y:S01]  /*21410*/  F2FP.BF16.F32.PACK_AB R139, RZ, R139 ;  /* 0x0000008bff8b723e */ /* 0x000fe200000010ff */
[----:B------:R-:W-:Y:S01]  /*21420*/  @P5 STG.E.U16 desc[UR44][R4.64+0x1c0], R136 ;  /* 0x0001c08804005986 */ /* 0x000fe2000c10152c */
[----:B------:R-:W-:-:S03]  /*21430*/  ISETP.GT.AND P5, PT, R0, 0xe9, P1 ;  /* 0x000000e90000780c */ /* 0x000fc60000fa4270 */
[----:B------:R-:W-:Y:S01]  /*21440*/  @P2 STG.E.U16 desc[UR44][R4.64+0x1c2], R137 ;  /* 0x0001c28904002986 */ /* 0x000fe2000c10152c */
[C---:B------:R-:W-:Y:S02]  /*21450*/  ISETP.GT.AND P2, PT, R0.reuse, 0xe8, P1 ;  /* 0x000000e80000780c */ /* 0x040fe40000f44270 */
[C---:B------:R-:W-:Y:S01]  /*21460*/  ISETP.GT.AND P6, PT, R0.reuse, 0xe8, P0 ;  /* 0x000000e80000780c */ /* 0x040fe200007c4270 */
[----:B------:R-:W-:Y:S01]  /*21470*/  @P3 STG.E.U16 desc[UR44][R6.64+0x1c0], R138 ;  /* 0x0001c08a06003986 */ /* 0x000fe2000c10152c */
[----:B------:R-:W-:Y:S01]  /*21480*/  ISETP.GT.AND P3, PT, R0, 0xe9, P0 ;  /* 0x000000e90000780c */ /* 0x000fe20000764270 */
[-C--:B------:R-:W-:Y:S01]  /*21490*/  FMUL R140, R140, R2.reuse ;  /* 0x000000028c8c7220 */ /* 0x080fe20000400000 */
[-C--:B------:R-:W-:Y:S01]  /*214a0*/  FMUL R141, R141, R2.reuse ;  /* 0x000000028d8d7220 */ /* 0x080fe20000400000 */
[----:B------:R-:W-:Y:S01]  /*214b0*/  @P4 STG.E.U16 desc[UR44][R6.64+0x1c2], R139 ;  /* 0x0001c28b06004986 */ /* 0x000fe2000c10152c */
[----:B------:R-:W-:Y:S01]  /*214c0*/  ISETP.GT.AND P4, PT, R0, 0xf0, P1 ;  /* 0x000000f00000780c */ /* 0x000fe20000f84270 */
[-C--:B------:R-:W-:Y:S01]  /*214d0*/  FMUL R142, R142, R2.reuse ;  /* 0x000000028e8e7220 */ /* 0x080fe20000400000 */
[-C--:B------:R-:W-:Y:S01]  /*214e0*/  FMUL R143, R143, R2.reuse ;  /* 0x000000028f8f7220 */ /* 0x080fe20000400000 */
[----:B------:R-:W-:Y:S01]  /*214f0*/  FMUL R144, R144, R2 ;  /* 0x0000000290907220 */ /* 0x000fe20000400000 */
[----:B------:R-:W-:-:S02]  /*21500*/  F2FP.BF16.F32.PACK_AB R140, RZ, R140 ;  /* 0x0000008cff8c723e */ /* 0x000fc400000010ff */
[----:B------:R-:W-:Y:S02]  /*21510*/  F2FP.BF16.F32.PACK_AB R141, RZ, R141 ;  /* 0x0000008dff8d723e */ /* 0x000fe400000010ff */
[----:B------:R-:W-:Y:S02]  /*21520*/  F2FP.BF16.F32.PACK_AB R142, RZ, R142 ;  /* 0x0000008eff8e723e */ /* 0x000fe400000010ff */
[----:B------:R-:W-:Y:S02]  /*21530*/  F2FP.BF16.F32.PACK_AB R143, RZ, R143 ;  /* 0x0000008fff8f723e */ /* 0x000fe400000010ff */
[----:B------:R-:W-:Y:S01]  /*21540*/  F2FP.BF16.F32.PACK_AB R144, RZ, R144 ;  /* 0x00000090ff90723e */ /* 0x000fe200000010ff */
[----:B------:R-:W-:Y:S01]  /*21550*/  @P2 STG.E.U16 desc[UR44][R4.64+0x1d0], R140 ;  /* 0x0001d08c04002986 */ /* 0x000fe2000c10152c */
[----:B------:R-:W-:-:S03]  /*21560*/  ISETP.GT.AND P2, PT, R0, 0xf1, P1 ;  /* 0x000000f10000780c */ /* 0x000fc60000f44270 */
[----:B------:R-:W-:Y:S01]  /*21570*/  @P5 STG.E.U16 desc[UR44][R4.64+0x1d2], R141 ;  /* 0x0001d28d04005986 */ /* 0x000fe2000c10152c */
[----:B------:R-:W-:-:S03]  /*21580*/  ISETP.GT.AND P5, PT, R0, 0xf0, P0 ;  /* 0x000000f00000780c */ /* 0x000fc600007a4270 */
[----:B------:R-:W-:Y:S01]  /*21590*/  @P6 STG.E.U16 desc[UR44][R6.64+0x1d0], R142 ;  /* 0x0001d08e06006986 */ /* 0x000fe2000c10152c */
[----:B------:R-:W-:-:S03]  /*215a0*/  FMUL R145, R145, R2 ;  /* 0x0000000291917220 */ /* 0x000fc60000400000 */
[----:B------:R-:W-:Y:S01]  /*215b0*/  @P3 STG.E.U16 desc[UR44][R6.64+0x1d2], R143 ;  /* 0x0001d28f06003986 */ /* 0x000fe2000c10152c */
[----:B------:R-:W-:-:S03]  /*215c0*/  ISETP.GT.AND P3, PT, R0, 0xf8, P1 ;  /* 0x000000f80000780c */ /* 0x000fc60000f64270 */
[----:B------:R-:W-:Y:S01]  /*215d0*/  @P4 STG.E.U16 desc[UR44][R4.64+0x1e0], R144 ;  /* 0x0001e09004004986 */ /* 0x000fe2000c10152c */
[----:B------:R-:W-:Y:S01]  /*215e0*/  ISETP.GT.AND P4, PT, R0, 0xf1, P0 ;  /* 0x000000f10000780c */ /* 0x000fe20000784270 */
[-C--:B------:R-:W-:Y:S01]  /*215f0*/  FMUL R146, R146, R2.reuse ;  /* 0x0000000292927220 */ /* 0x080fe20000400000 */
[C---:B------:R-:W-:Y:S01]  /*21600*/  ISETP.GT.AND P1, PT, R0.reuse, 0xf9, P1 ;  /* 0x000000f90000780c */ /* 0x040fe20000f24270 */
[-C--:B------:R-:W-:Y:S01]  /*21610*/  FMUL R147, R147, R2.reuse ;  /* 0x0000000293937220 */ /* 0x080fe20000400000 */
[----:B------:R-:W-:Y:S01]  /*21620*/  ISETP.GT.AND P6, PT, R0, 0xf8, P0 ;  /* 0x000000f80000780c */ /* 0x000fe200007c4270 */
[-C--:B------:R-:W-:Y:S01]  /*21630*/  FMUL R148, R148, R2.reuse ;  /* 0x0000000294947220 */ /* 0x080fe20000400000 */
[----:B------:R-:W-:Y:S01]  /*21640*/  FMUL R149, R149, R2 ;  /* 0x0000000295957220 */ /* 0x000fe20000400000 */
[----:B------:R-:W-:Y:S02]  /*21650*/  F2FP.BF16.F32.PACK_AB R145, RZ, R145 ;  /* 0x00000091ff91723e */ /* 0x000fe400000010ff */
[----:B------:R-:W-:-:S02]  /*21660*/  F2FP.BF16.F32.PACK_AB R146, RZ, R146 ;  /* 0x00000092ff92723e */ /* 0x000fc400000010ff */
[----:B------:R-:W-:Y:S02]  /*21670*/  ISETP.GT.AND P0, PT, R0, 0xf9, P0 ;  /* 0x000000f90000780c */ /* 0x000fe40000704270 */
[----:B------:R-:W-:Y:S01]  /*21680*/  F2FP.BF16.F32.PACK_AB R147, RZ, R147 ;  /* 0x00000093ff93723e */ /* 0x000fe200000010ff */
[----:B------:R-:W-:Y:S01]  /*21690*/  FMUL R150, R150, R2 ;  /* 0x0000000296967220 */ /* 0x000fe20000400000 */
[----:B------:R-:W-:Y:S02]  /*216a0*/  F2FP.BF16.F32.PACK_AB R148, RZ, R148 ;  /* 0x00000094ff94723e */ /* 0x000fe400000010ff */
[----:B------:R-:W-:Y:S01]  /*216b0*/  F2FP.BF16.F32.PACK_AB R149, RZ, R149 ;  /* 0x00000095ff95723e */ /* 0x000fe200000010ff */
[----:B------:R-:W-:Y:S01]  /*216c0*/  FMUL R151, R151, R2 ;  /* 0x0000000297977220 */ /* 0x000fe20000400000 */
[----:B------:R-:W-:Y:S01]  /*216d0*/  @P2 STG.E.U16 desc[UR44][R4.64+0x1e2], R145 ;  /* 0x0001e29104002986 */ /* 0x000fe2000c10152c */
[----:B------:R-:W-:-:S03]  /*216e0*/  F2FP.BF16.F32.PACK_AB R150, RZ, R150 ;  /* 0x00000096ff96723e */ /* 0x000fc600000010ff */
[----:B------:R-:W-:Y:S01]  /*216f0*/  @P5 STG.E.U16 desc[UR44][R6.64+0x1e0], R146 ;  /* 0x0001e09206005986 */ /* 0x000fe2000c10152c */
[----:B------:R-:W-:-:S03]  /*21700*/  F2FP.BF16.F32.PACK_AB R151, RZ, R151 ;  /* 0x00000097ff97723e */ /* 0x000fc600000010ff */
[----:B------:R-:W-:Y:S04]  /*21710*/  @P4 STG.E.U16 desc[UR44][R6.64+0x1e2], R147 ;  /* 0x0001e29306004986 */ /* 0x000fe8000c10152c */
[----:B------:R-:W-:Y:S04]  /*21720*/  @P3 STG.E.U16 desc[UR44][R4.64+0x1f0], R148 ;  /* 0x0001f09404003986 */ /* 0x000fe8000c10152c */
[----:B------:R0:W-:Y:S02]  /*21730*/  @P1 STG.E.U16 desc[UR44][R4.64+0x1f2], R149 ;  /* 0x0001f29504001986 */ /* 0x0001e4000c10152c */
[----:B0-----:R-:W-:Y:S01]  /*21740*/  @P6 MOV R4, R6 ;  /* 0x0000000600046202 */ /* 0x001fe20000000f00 */
[----:B------:R-:W-:-:S05]  /*21750*/  @P6 IMAD.MOV.U32 R5, RZ, RZ, R7 ;  /* 0x000000ffff056224 */ /* 0x000fca00078e0007 */
[----:B------:R0:W-:Y:S04]  /*21760*/  @P6 STG.E.U16 desc[UR44][R4.64+0x1f0], R150 ;  /* 0x0001f09604006986 */ /* 0x0001e8000c10152c */
[----:B------:R0:W-:Y:S02]  /*21770*/  @P0 STG.E.U16 desc[UR44][R6.64+0x1f2], R151 ;  /* 0x0001f29706000986 */ /* 0x0001e4000c10152c */
.L_x_536:
[----:B------:R-:W-:Y:S05]  /*21780*/  BSYNC B0 ;  /* 0x0000000000007941 */ /* 0x000fea0003800000 */
.L_x_28:
[----:B0-----:R-:W2:Y:S04]  /*21790*/  LDL.LU R5, [R1+0x200] ;  /* 0x0002000001057983 */ /* 0x001ea80000300800 */
[----:B------:R-:W2:Y:S01]  /*217a0*/  LDL.LU R4, [R1+0x204] ;  /* 0x0002040001047983 */ /* 0x000ea20000300800 */
[----:B------:R-:W-:Y:S01]  /*217b0*/  ULDC UR4, c[0x0][0xc] ;  /* 0x0000030000047ab9 */ /* 0x000fe20000000800 */
[----:B------:R-:W-:Y:S01]  /*217c0*/  ULDC UR5, c[0x0][0x10] ;  /* 0x0000040000057ab9 */ /* 0x000fe20000000800 */
[----:B-----5:R-:W2:Y:S01]  /*217d0*/  LDC R3, c[0x0][0x14] ;  /* 0x00000500ff037b82 */ /* 0x020ea20000000800 */
[----:B------:R-:W-:Y:S01]  /*217e0*/  UIMAD.WIDE.U32 UR4, UR4, UR5, URZ ;  /* 0x00000005040472a5 */ /* 0x000fe2000f8e003f */
[----:B----4-:R-:W-:Y:S01]  /*217f0*/  PRMT R0, RZ, 0x7610, R0 ;  /* 0x00007610ff007816 */ /* 0x010fe20000000000 */
[----:B------:R-:W-:Y:S01]  /*21800*/  UMOV UR41, 0xffffffff ;  /* 0xffffffff00297882 */ /* 0x000fe20000000000 */
[----:B------:R-:W-:-:S03]  /*21810*/  UMOV UR42, 0xffffffff ;  /* 0xffffffff002a7882 */ /* 0x000fc60000000000 */
[----:B--2---:R-:W-:-:S04]  /*21820*/  IMAD.WIDE.U32 R4, R3, UR4, R4 ;  /* 0x0000000403047c25 */ /* 0x004fc8000f8e0004 */
[----:B------:R-:W-:Y:S01]  /*21830*/  IMAD R3, R3, UR5, RZ ;  /* 0x0000000503037c24 */ /* 0x000fe2000f8e02ff */
[----:B------:R-:W-:Y:S01]  /*21840*/  MOV R7, R4 ;  /* 0x0000000400077202 */ /* 0x000fe20000000f00 */
[----:B------:R-:W-:Y:S02]  /*21850*/  ULDC.64 UR4, c[0x0][0x650] ;  /* 0x0001940000047ab9 */ /* 0x000fe40000000a00 */
[----:B------:R-:W-:Y:S01]  /*21860*/  IMAD.IADD R6, R5, 0x1, R3 ;  /* 0x0000000105067824 */ /* 0x000fe200078e0203 */
[----:B------:R-:W-:-:S04]  /*21870*/  ISETP.GE.U32.AND P0, PT, R4, UR4, PT ;  /* 0x0000000404007c0c */ /* 0x000fc8000bf06070 */
[----:B------:R0:W-:Y:S01]  /*21880*/  STL [R1+0x200], R6 ;  /* 0x0002000601007387 */ /* 0x0001e20000100800 */
[----:B------:R-:W-:-:S03]  /*21890*/  ISETP.GE.U32.AND.EX P0, PT, R6, UR5, PT, P0 ;  /* 0x0000000506007c0c */ /* 0x000fc6000bf06100 */
[----:B------:R0:W-:Y:S10]  /*218a0*/  STL [R1+0x204], R7 ;  /* 0x0002040701007387 */ /* 0x0001f40000100800 */
[----:B0-----:R-:W-:Y:S05]  /*218b0*/  @P0 BRA `(.L_x_537) ;  /* 0x0000000400880947 */ /* 0x001fea0003800000 */
[----:B------:R-:W0:Y:S01]  /*218c0*/  S2UR UR6, SR_CTAID.X ;  /* 0x00000000000679c3 */ /* 0x000e220000002500 */
[----:B------:R-:W-:Y:S01]  /*218d0*/  ULDC.64 UR12, c[0x0][0x628] ;  /* 0x00018a00000c7ab9 */ /* 0x000fe20000000a00 */
[----:B------:R-:W-:Y:S01]  /*218e0*/  ULDC UR4, c[0x0][0x150] ;  /* 0x0000540000047ab9 */ /* 0x000fe20000000800 */
[----:B------:R-:W-:Y:S01]  /*218f0*/  ISETP.NE.U32.AND P0, PT, RZ, UR12, PT ;  /* 0x0000000cff007c0c */ /* 0x000fe2000bf05070 */
[----:B------:R-:W-:Y:S01]  /*21900*/  ULDC UR15, c[0x0][0x630] ;  /* 0x00018c00000f7ab9 */ /* 0x000fe20000000800 */
[C---:B------:R-:W-:Y:S01]  /*21910*/  R2UR UR16, R7.reuse ;  /* 0x00000000071072ca */ /* 0x040fe200000e0000 */
[----:B------:R-:W-:Y:S01]  /*21920*/  ULDC UR19, c[0x0][0x154] ;  /* 0x0000550000137ab9 */ /* 0x000fe20000000800 */
[----:B------:R-:W-:Y:S01]  /*21930*/  ISETP.NE.AND.EX P0, PT, RZ, UR13, PT, P0 ;  /* 0x0000000dff007c0c */ /* 0x000fe2000bf05300 */
[----:B------:R-:W2:Y:S01]  /*21940*/  S2UR UR18, SR_CTAID.Y ;  /* 0x00000000001279c3 */ /* 0x000ea20000002600 */
[----:B------:R-:W-:Y:S02]  /*21950*/  R2UR UR17, R6 ;  /* 0x00000000061172ca */ /* 0x000fe400000e0000 */
[----:B------:R-:W-:-:S02]  /*21960*/  R2UR UR10, R7 ;  /* 0x00000000070a72ca */ /* 0x000fc400000e0000 */
[----:B------:R-:W-:Y:S02]  /*21970*/  R2UR UR11, R6 ;  /* 0x00000000060b72ca */ /* 0x000fe400000e0000 */
[----:B0-----:R-:W-:-:S05]  /*21980*/  I2FP.F32.U32 R0, UR6 ;  /* 0x0000000600007c45 */ /* 0x001fca0008201000 */
[----:B------:R-:W-:-:S04]  /*21990*/  FMUL R0, R0, UR4 ;  /* 0x0000000400007c20 */ /* 0x000fc80008400000 */
[----:B------:R0:W4:Y:S01]  /*219a0*/  F2I.U32.TRUNC.NTZ R3, R0 ;  /* 0x0000000000037305 */ /* 0x000122000020f000 */
[----:B--2---:R-:W-:Y:S05]  /*219b0*/  @!P0 BRA `(.L_x_538) ;  /* 0x0000000000308947 */ /* 0x004fea0003800000 */
        /* <DEDUP_REMOVED lines=12> */
.L_x_538:
[----:B------:R-:W-:Y:S01]  /*21a80*/  USHF.R.U64 UR42, UR10, UR15, UR11 ;  /* 0x0000000f0a2a7299 */ /* 0x000fe2000800120b */
[----:B0-----:R-:W-:Y:S01]  /*21a90*/  I2FP.F32.U32 R0, UR18 ;  /* 0x0000001200007c45 */ /* 0x001fe20008201000 */
[----:B------:R-:W-:Y:S02]  /*21aa0*/  USHF.R.U32.HI UR4, URZ, UR15, UR11 ;  /* 0x0000000f3f047299 */ /* 0x000fe4000801160b */
        /* <DEDUP_REMOVED lines=8> */
[----:B------:R-:W-:Y:S01]  /*21b30*/  UIMAD.WIDE.U32 UR8, UR10, UR12, UR8 ;  /* 0x0000000c0a0872a5 */ /* 0x000fe2000f8e0008 */
[----:B----4-:R-:W-:Y:S01]  /*21b40*/  R2UR UR12, R3 ;  /* 0x00000000030c72ca */ /* 0x010fe200000e0000 */
[----:B------:R-:W-:Y:S01]  /*21b50*/  UIMAD UR10, UR10, UR13, UR4 ;  /* 0x0000000d0a0a72a4 */ /* 0x000fe2000f8e0204 */
[----:B------:R-:W-:Y:S01]  /*21b60*/  ULDC UR11, c[0x0][0x618] ;  /* 0x00018600000b7ab9 */ /* 0x000fe20000000800 */
[----:B------:R-:W-:Y:S02]  /*21b70*/  ULDC UR21, c[0x0][0x658] ;  /* 0x0001960000157ab9 */ /* 0x000fe40000000800 */
[----:B------:R-:W-:Y:S01]  /*21b80*/  UIADD3 UR9, UR9, UR10, URZ ;  /* 0x0000000a09097290 */ /* 0x000fe2000fffe03f */
[----:B------:R-:W-:Y:S01]  /*21b90*/  UMOV UR15, 0xffffffff ;  /* 0xffffffff000f7882 */ /* 0x000fe20000000000 */
[----:B------:R-:W-:Y:S01]  /*21ba0*/  ULDC.64 UR4, c[0x0][0x640] ;  /* 0x0001900000047ab9 */ /* 0x000fe20000000a00 */
[----:B------:R-:W-:Y:S01]  /*21bb0*/  USHF.L.U32 UR15, UR15, UR21, URZ ;  /* 0x000000150f0f7299 */ /* 0x000fe2000800063f */
[----:B------:R-:W-:Y:S01]  /*21bc0*/  ISETP.NE.U32.AND P0, PT, RZ, UR4, PT ;  /* 0x00000004ff007c0c */ /* 0x000fe2000bf05070 */
[----:B------:R-:W-:-:S02]  /*21bd0*/  USHF.R.U64 UR16, UR8, UR11, UR9 ;  /* 0x0000000b08107299 */ /* 0x000fc40008001209 */
[----:B------:R-:W-:Y:S01]  /*21be0*/  USHF.R.U32.HI UR8, URZ, UR11, UR9 ;  /* 0x0000000b3f087299 */ /* 0x000fe20008011609 */
[----:B0-----:R-:W-:Y:S01]  /*21bf0*/  R2UR UR14, R0 ;  /* 0x00000000000e72ca */ /* 0x001fe200000e0000 */
[----:B------:R-:W-:Y:S01]  /*21c00*/  ULDC UR17, c[0x0][0x608] ;  /* 0x0001820000117ab9 */ /* 0x000fe20000000800 */
[----:B------:R-:W-:Y:S01]  /*21c10*/  ULOP3.LUT UR40, URZ, UR15, URZ, 0x33, !UPT ;  /* 0x0000000f3f287292 */ /* 0x000fe2000f8e333f */
[----:B------:R-:W-:Y:S01]  /*21c20*/  ISETP.NE.AND.EX P0, PT, RZ, UR5, PT, P0 ;  /* 0x00000005ff007c0c */ /* 0x000fe2000bf05300 */
[----:B------:R-:W-:Y:S02]  /*21c30*/  USHF.R.U64 UR15, UR16, UR17, UR8 ;  /* 0x00000011100f7299 */ /* 0x000fe40008001208 */
[----:B------:R-:W-:Y:S02]  /*21c40*/  USHF.R.U32.HI UR8, URZ, UR17, UR8 ;  /* 0x000000113f087299 */ /* 0x000fe40008011608 */
[----:B------:R-:W-:Y:S02]  /*21c50*/  UIADD3 UR12, -UR12, URZ, URZ ;  /* 0x0000003f0c0c7290 */ /* 0x000fe4000fffe13f */
[----:B------:R-:W-:Y:S01]  /*21c60*/  USHF.R.U64 UR17, UR15, UR21, UR8 ;  /* 0x000000150f117299 */ /* 0x000fe20008001208 */
[----:B------:R-:W-:Y:S01]  /*21c70*/  UMOV UR19, 0x1 ;  /* 0x0000000100137882 */ /* 0x000fe20000000000 */
[----:B------:R-:W-:Y:S01]  /*21c80*/  ULDC UR13, c[0x0][0x144] ;  /* 0x00005100000d7ab9 */ /* 0x000fe20000000800 */
[----:B------:R-:W-:Y:S01]  /*21c90*/  ULDC UR7, c[0x0][0x600] ;  /* 0x0001800000077ab9 */ /* 0x000fe20000000800 */
[----:B------:R-:W-:-:S02]  /*21ca0*/  USHF.L.U32 UR24, UR19, UR21, URZ ;  /* 0x0000001513187299 */ /* 0x000fc4000800063f */
[----:B------:R-:W-:Y:S02]  /*21cb0*/  USHF.R.U32.HI UR8, URZ, UR21, UR8 ;  /* 0x000000153f087299 */ /* 0x000fe40008011608 */
[----:B------:R-:W-:Y:S02]  /*21cc0*/  UIMAD UR21, UR13, UR12, UR6 ;  /* 0x0000000c0d1572a4 */ /* 0x000fe4000f8e0206 */
[----:B------:R-:W-:Y:S02]  /*21cd0*/  UIADD3 UR20, UR7, -0x1, URZ ;  /* 0xffffffff07147890 */ /* 0x000fe4000fffe03f */
[----:B------:R-:W-:Y:S01]  /*21ce0*/  UIADD3 UR19, -UR14, URZ, URZ ;  /* 0x0000003f0e137290 */ /* 0x000fe2000fffe13f */
        /* <DEDUP_REMOVED lines=17> */
.L_x_539:
[----:B------:R-:W-:Y:S01]  /*21e00*/  UISETP.NE.AND UP0, UPT, UR39, URZ, UPT ;  /* 0x0000003f2700728c */ /* 0x000fe2000bf05270 */
[----:B------:R-:W-:Y:S01]  /*21e10*/  IMAD.MOV.U32 R0, RZ, RZ, 0x1 ;  /* 0x00000001ff007424 */ /* 0x000fe200078e00ff */
[----:B------:R-:W-:Y:S02]  /*21e20*/  USHF.R.U64 UR4, UR6, UR22, UR8 ;  /* 0x0000001606047299 */ /* 0x000fe40008001208 */
[----:B------:R-:W-:Y:S02]  /*21e30*/  ULOP3.LUT UR40, UR15, UR40, URZ, 0xc0, !UPT ;  /* 0x000000280f287292 */ /* 0x000fe4000f8ec03f */
[----:B------:R-:W-:Y:S02]  /*21e40*/  UIADD3 UR5, -UR4, URZ, URZ ;  /* 0x0000003f04057290 */ /* 0x000fe4000fffe13f */
[----:B------:R-:W-:Y:S02]  /*21e50*/  UIMAD UR40, UR24, UR4, UR40 ;  /* 0x00000004182872a4 */ /* 0x000fe4000f8e0228 */
[----:B------:R-:W-:-:S02]  /*21e60*/  ULOP3.LUT UR16, UR16, UR20, URZ, 0xc0, !UPT ;  /* 0x0000001410107292 */ /* 0x000fc4000f8ec03f */
[----:B------:R-:W-:Y:S02]  /*21e70*/  @UP0 UIMAD UR21, UR25, UR19, UR18 ;  /* 0x00000013191502a4 */ /* 0x000fe4000f8e0212 */
[----:B------:R-:W-:-:S03]  /*21e80*/  UIMAD UR4, UR5, UR23, UR17 ;  /* 0x00000017050472a4 */ /* 0x000fc6000f8e0211 */
[----:B------:R-:W-:Y:S01]  /*21e90*/  ULDC UR5, c[0x0][0x610] ;  /* 0x0001840000057ab9 */ /* 0x000fe20000000800 */
[----:B------:R-:W-:Y:S02]  /*21ea0*/  UIMAD UR4, UR4, UR7, UR16 ;  /* 0x00000007040472a4 */ /* 0x000fe4000f8e0210 */
[----:B------:R-:W-:-:S04]  /*21eb0*/  UIMAD UR40, UR40, UR5, UR21 ;  /* 0x00000005282872a4 */ /* 0x000fc8000f8e0215 */
[----:B------:R-:W-:Y:S02]  /*21ec0*/  USEL UR41, UR4, UR40, !UP0 ;  /* 0x0000002804297287 */ /* 0x000fe4000c000000 */
[----:B------:R-:W-:-:S12]  /*21ed0*/  USEL UR40, UR40, UR4, !UP0 ;  /* 0x0000000428287287 */ /* 0x000fd8000c000000 */
.L_x_537:
[----:B------:R-:W-:-:S13]  /*21ee0*/  LOP3.LUT P0, RZ, R0, 0xff, RZ, 0xc0, !PT ;  /* 0x000000ff00ff7812 */ /* 0x000fda000780c0ff */
[----:B------:R-:W-:Y:S05]  /*21ef0*/  @P0 BRA `(.L_x_540) ;  /* 0xfffffdf0008c0947 */ /* 0x000fea000383ffff */
[----:B------:R-:W-:Y:S05]  /*21f00*/  EXIT ;  /* 0x000000000000794d */ /* 0x000fea0003800000 */
.L_x_3:
[----:B------:R-:W2:Y:S01]  /*21f10*/  LDL R5, [R1+0x204] ;  /* 0x0002040001057983 */ /* 0x000ea20000100800 */
[----:B------:R-:W-:-:S03]  /*21f20*/  ULDC.64 UR8, c[0x0][0x650] ;  /* 0x0001940000087ab9 */ /* 0x000fc60000000a00 */
[----:B------:R-:W3:Y:S01]  /*21f30*/  LDL R4, [R1+0x200] ;  /* 0x0002000001047983 */ /* 0x000ee20000100800 */
[----:B------:R-:W-:Y:S01]  /*21f40*/  PRMT R0, RZ, 0x7610, R0 ;  /* 0x00007610ff007816 */ /* 0x000fe20000000000 */
[----:B------:R-:W-:Y:S01]  /*21f50*/  IMAD.MOV.U32 R3, RZ, RZ, -0x1 ;  /* 0xffffffffff037424 */ /* 0x000fe200078e00ff */
[----:B------:R-:W-:Y:S01]  /*21f60*/  MOV R2, 0xffffffff ;  /* 0xffffffff00027802 */ /* 0x000fe20000000f00 */
[----:B------:R-:W-:Y:S01]  /*21f70*/  IMAD.MOV.U32 R10, RZ, RZ, -0x1 ;  /* 0xffffffffff0a7424 */ /* 0x000fe200078e00ff */
[----:B--2---:R-:W-:-:S04]  /*21f80*/  ISETP.GE.U32.AND P0, PT, R5, UR8, PT ;  /* 0x0000000805007c0c */ /* 0x004fc8000bf06070 */
[----:B---3--:R-:W-:-:S13]  /*21f90*/  ISETP.GE.U32.AND.EX P0, PT, R4, UR9, PT, P0 ;  /* 0x0000000904007c0c */ /* 0x008fda000bf06100 */
[----:B------:R-:W-:Y:S05]  /*21fa0*/  @P0 BRA `(.L_x_541) ;  /* 0x00000004008c0947 */ /* 0x000fea0003800000 */
[----:B------:R-:W-:Y:S01]  /*21fb0*/  I2FP.F32.U32 R0, UR4 ;  /* 0x0000000400007c45 */ /* 0x000fe20008201000 */
[----:B0-----:R-:W-:Y:S01]  /*21fc0*/  ULDC.64 UR16, c[0x0][0x628] ;  /* 0x00018a0000107ab9 */ /* 0x001fe20000000a00 */
        /* <DEDUP_REMOVED lines=24> */
.L_x_542:
        /* <DEDUP_REMOVED lines=24> */
[----:B------:R-:W-:Y:S01]  /*222d0*/  UMOV UR19, 0x1 ;  /* 0x0000000100137882 */ /* 0x000fe20000000000 */
[----:B------:R-:W-:Y:S01]  /*222e0*/  ULDC UR20, c[0x0][0x608] ;  /* 0x0001820000147ab9 */ /* 0x000fe20000000800 */
[----:B------:R-:W-:Y:S01]  /*222f0*/  USHF.L.U32 UR26, UR19, UR23, URZ ;  /* 0x00000017131a7299 */ /* 0x000fe2000800063f */
[----:B------:R-:W-:Y:S01]  /*22300*/  ISETP.NE.AND.EX P0, PT, RZ, UR9, PT, P0 ;  /* 0x00000009ff007c0c */ /* 0x000fe2000bf05300 */
[----:B------:R-:W-:Y:S02]  /*22310*/  USHF.R.U64 UR19, UR18, UR20, UR11 ;  /* 0x0000001412137299 */ /* 0x000fe4000800120b */
[----:B------:R-:W-:Y:S02]  /*22320*/  USHF.R.U32.HI UR11, URZ, UR20, UR11 ;  /* 0x000000143f0b7299 */ /* 0x000fe4000801160b */
[----:B------:R-:W-:-:S02]  /*22330*/  UIADD3 UR15, -UR15, URZ, URZ ;  /* 0x0000003f0f0f7290 */ /* 0x000fc4000fffe13f */
[----:B------:R-:W-:Y:S01]  /*22340*/  USHF.R.U64 UR20, UR19, UR23, UR11 ;  /* 0x0000001713147299 */ /* 0x000fe2000800120b */
[----:B------:R-:W-:Y:S01]  /*22350*/  ULDC UR16, c[0x0][0x144] ;  /* 0x0000510000107ab9 */ /* 0x000fe20000000800 */
[----:B------:R-:W-:Y:S01]  /*22360*/  ULDC UR6, c[0x0][0x600] ;  /* 0x0001800000067ab9 */ /* 0x000fe20000000800 */
[----:B------:R-:W-:Y:S02]  /*22370*/  USHF.R.U32.HI UR11, URZ, UR23, UR11 ;  /* 0x000000173f0b7299 */ /* 0x000fe4000801160b */
[----:B------:R-:W-:Y:S02]  /*22380*/  UIMAD UR23, UR16, UR15, UR4 ;  /* 0x0000000f101772a4 */ /* 0x000fe4000f8e0204 */
[----:B------:R-:W-:Y:S02]  /*22390*/  UIADD3 UR22, UR6, -0x1, URZ ;  /* 0xffffffff06167890 */ /* 0x000fe4000fffe03f */
[----:B------:R-:W-:Y:S02]  /*223a0*/  ULOP3.LUT UR27, URZ, UR13, URZ, 0x33, !UPT ;  /* 0x0000000d3f1b7292 */ /* 0x000fe4000f8e333f */
        /* <DEDUP_REMOVED lines=18> */
.L_x_543:
[----:B------:R-:W-:Y:S01]  /*224d0*/  UISETP.NE.AND UP0, UPT, UR39, URZ, UPT ;  /* 0x0000003f2700728c */ /* 0x000fe2000bf05270 */
[----:B------:R-:W-:Y:S01]  /*224e0*/  IMAD.MOV.U32 R0, RZ, RZ, 0x1 ;  /* 0x00000001ff007424 */ /* 0x000fe200078e00ff */
[----:B------:R-:W-:Y:S01]  /*224f0*/  USHF.R.U64 UR8, UR4, UR24, UR11 ;  /* 0x0000001804087299 */ /* 0x000fe2000800120b */
[----:B------:R-:W-:Y:S01]  /*22500*/  MOV R10, UR5 ;  /* 0x00000005000a7c02 */ /* 0x000fe20008000f00 */
[----:B------:R-:W-:Y:S02]  /*22510*/  ULOP3.LUT UR4, UR19, UR27, URZ, 0xc0, !UPT ;  /* 0x0000001b13047292 */ /* 0x000fe4000f8ec03f */
[----:B------:R-:W-:Y:S02]  /*22520*/  ULOP3.LUT UR18, UR18, UR22, URZ, 0xc0, !UPT ;  /* 0x0000001612127292 */ /* 0x000fe4000f8ec03f */
[----:B------:R-:W-:-:S03]  /*22530*/  UIMAD UR4, UR26, UR8, UR4 ;  /* 0x000000081a0472a4 */ /* 0x000fc6000f8e0204 */
[----:B------:R-:W-:Y:S02]  /*22540*/  @UP0 UIMAD UR23, UR28, UR21, UR7 ;  /* 0x000000151c1702a4 */ /* 0x000fe4000f8e0207 */
[----:B------:R-:W-:-:S03]  /*22550*/  UIADD3 UR7, -UR8, URZ, URZ ;  /* 0x0000003f08077290 */ /* 0x000fc6000fffe13f */
[----:B------:R-:W-:Y:S01]  /*22560*/  ULDC UR8, c[0x0][0x610] ;  /* 0x0001840000087ab9 */ /* 0x000fe20000000800 */
[----:B------:R-:W-:Y:S02]  /*22570*/  UIMAD UR7, UR7, UR25, UR20 ;  /* 0x00000019070772a4 */ /* 0x000fe4000f8e0214 */
[----:B------:R-:W-:Y:S02]  /*22580*/  UIMAD UR4, UR4, UR8, UR23 ;  /* 0x00000008040472a4 */ /* 0x000fe4000f8e0217 */
[----:B------:R-:W-:-:S04]  /*22590*/  UIMAD UR7, UR7, UR6, UR18 ;  /* 0x00000006070772a4 */ /* 0x000fc8000f8e0212 */
[----:B------:R-:W-:Y:S02]  /*225a0*/  USEL UR6, UR7, UR4, !UP0 ;  /* 0x0000000407067287 */ /* 0x000fe4000c000000 */
[----:B------:R-:W-:-:S04]  /*225b0*/  USEL UR4, UR4, UR7, !UP0 ;  /* 0x0000000704047287 */ /* 0x000fc8000c000000 */
[----:B------:R-:W-:Y:S02]  /*225c0*/  IMAD.U32 R2, RZ, RZ, UR6 ;  /* 0x00000006ff027e24 */ /* 0x000fe4000f8e00ff */
[----:B------:R-:W-:-:S07]  /*225d0*/  IMAD.U32 R3, RZ, RZ, UR4 ;  /* 0x00000004ff037e24 */ /* 0x000fce000f8e00ff */
.L_x_541:
[----:B------:R-:W-:-:S08]  /*225e0*/  NOP ;  /* 0x0000000000007918 */ /* 0x000fd00000000000 */
[----:B0-----:R-:W0:-:S00]  /*225f0*/  USETMAXREG.DEALLOC.CTAPOOL 0x18 ;  /* 0x00000018000079c8 */ /* 0x001e0000080e0500 */
[----:B------:R-:W-:-:S13]  /*22600*/  ISETP.NE.AND P0, PT, RZ, UR10, PT ;  /* 0x0000000aff007c0c */ /* 0x000fda000bf05270 */
[----:B------:R-:W-:Y:S05]  /*22610*/  @P0 EXIT ;  /* 0x000000000000094d */ /* 0x000fea0003800000 */
[----:B0-----:R-:W-:Y:S01]  /*22620*/  LOP3.LUT P0, RZ, R0, 0xff, RZ, 0xc0, !PT ;  /* 0x000000ff00ff7812 */ /* 0x001fe2000780c0ff */
[----:B------:R-:W-:Y:S01]  /*22630*/  IMAD.MOV.U32 R7, RZ, RZ, RZ ;  /* 0x000000ffff077224 */ /* 0x000fe200078e00ff */
[----:B------:R-:W-:-:S11]  /*22640*/  MOV R0, 0x1 ;  /* 0x0000000100007802 */ /* 0x000fd60000000f00 */
[----:B------:R-:W-:Y:S05]  /*22650*/  @!P0 BRA `(.L_x_544) ;  /* 0x0000000c00888947 */ /* 0x000fea0003800000 */
[----:B------:R-:W0:Y:S01]  /*22660*/  LDC R0, c[0x0][0x28c] ;  /* 0x0000a300ff007b82 */ /* 0x000e220000000800 */
[----:B------:R-:W1:Y:S01]  /*22670*/  S2R R4, SR_TID.X ;  /* 0x0000000000047919 */ /* 0x000e620000002100 */
[----:B------:R-:W-:Y:S01]  /*22680*/  ULDC UR5, c[0x0][0x658] ;  /* 0x0001960000057ab9 */ /* 0x000fe20000000800 */
[----:B------:R-:W-:Y:S01]  /*22690*/  UMOV UR7, 0xffffffff ;  /* 0xffffffff00077882 */ /* 0x000fe20000000000 */
[----:B------:R-:W-:Y:S01]  /*226a0*/  ULDC UR6, c[0x0][0xc] ;  /* 0x0000030000067ab9 */ /* 0x000fe20000000800 */
[----:B------:R-:W-:Y:S01]  /*226b0*/  USHF.L.U32 UR9, UR7, UR5, URZ ;  /* 0x0000000507097299 */ /* 0x000fe2000800063f */
[----:B------:R-:W-:Y:S01]  /*226c0*/  BSSY B0, `(.L_x_544) ;  /* 0x00000db000007945 */ /* 0x000fe20003800000 */
[----:B------:R-:W-:Y:S01]  /*226d0*/  UMOV UR8, 0x1 ;  /* 0x0000000100087882 */ /* 0x000fe20000000000 */
[----:B------:R-:W-:Y:S01]  /*226e0*/  ULDC UR7, c[0x0][0x10] ;  /* 0x0000040000077ab9 */ /* 0x000fe20000000800 */
[----:B------:R-:W-:Y:S01]  /*226f0*/  USHF.L.U32 UR5, UR8, UR5, URZ ;  /* 0x0000000508057299 */ /* 0x000fe2000800063f */
[----:B------:R-:W-:Y:S01]  /*22700*/  MOV R9, 0x1 ;  /* 0x0000000100097802 */ /* 0x000fe20000000f00 */
[----:B------:R-:W-:Y:S01]  /*22710*/  UIMAD.WIDE.U32 UR6, UR6, UR7, URZ ;  /* 0x00000007060672a5 */ /* 0x000fe2000f8e003f */
[----:B------:R-:W-:Y:S01]  /*22720*/  IMAD.MOV.U32 R7, RZ, RZ, RZ ;  /* 0x000000ffff077224 */ /* 0x000fe200078e00ff */
[----:B------:R-:W-:Y:S01]  /*22730*/  ULDC UR8, c[0x0][0x14] ;  /* 0x0000050000087ab9 */ /* 0x000fe20000000800 */
[----:B------:R-:W-:Y:S01]  /*22740*/  ULDC UR4, c[0x0][0x600] ;  /* 0x0001800000047ab9 */ /* 0x000fe20000000800 */
[----:B------:R-:W-:-:S02]  /*22750*/  UIMAD.WIDE.U32 UR30, UR6, UR8, URZ ;  /* 0x00000008061e72a5 */ /* 0x000fc4000f8e003f */
[----:B------:R-:W-:Y:S02]  /*22760*/  UIMAD UR7, UR7, UR8, URZ ;  /* 0x00000008070772a4 */ /* 0x000fe4000f8e023f */
[----:B------:R-:W-:Y:S02]  /*22770*/  ULOP3.LUT UR13, UR38, 0x2, URZ, 0xfc, !UPT ;  /* 0x00000002260d7892 */ /* 0x000fe4000f8efc3f */
[----:B------:R-:W-:Y:S02]  /*22780*/  UIADD3 UR4, UR4, -0x1, URZ ;  /* 0xffffffff04047890 */ /* 0x000fe4000fffe03f */
[----:B------:R-:W-:Y:S01]  /*22790*/  ULOP3.LUT UR6, URZ, UR9, URZ, 0x33, !UPT ;  /* 0x000000093f067292 */ /* 0x000fe2000f8e333f */
[----:B0-----:R-:W-:Y:S01]  /*227a0*/  VIADD R0, R0, 0x7f ;  /* 0x0000007f00007836 */ /* 0x001fe20000000000 */
[----:B------:R-:W-:Y:S01]  /*227b0*/  UIADD3 UR7, UR31, UR7, URZ ;  /* 0x000000071f077290 */ /* 0x000fe2000fffe03f */
[----:B------:R-:W-:-:S03]  /*227c0*/  ULDC.64 UR40, c[0x0][0x198] ;  /* 0x0000660000287ab9 */ /* 0x000fc60000000a00 */
[----:B------:R-:W-:-:S04]  /*227d0*/  SHF.R.S32.HI R5, RZ, 0x1f, R0 ;  /* 0x0000001fff057819 */ /* 0x000fc80000011400 */
[----:B------:R-:W-:Y:S01]  /*227e0*/  LEA.HI R5, R5, R0, RZ, 0x7 ;  /* 0x0000000005057211 */ /* 0x000fe200078f38ff */
[----:B------:R-:W-:Y:S01]  /*227f0*/  IMAD.MOV.U32 R0, RZ, RZ, 0x1 ;  /* 0x00000001ff007424 */ /* 0x000fe200078e00ff */
[C---:B-1----:R-:W-:Y:S02]  /*22800*/  LOP3.LUT P2, RZ, R4.reuse, 0x7f, RZ, 0xc0, !PT ;  /* 0x0000007f04ff7812 */ /* 0x042fe4000784c0ff */
[----:B------:R-:W-:Y:S02]  /*22810*/  LOP3.LUT P0, RZ, R4, 0x1f, RZ, 0xc0, !PT ;  /* 0x0000001f04ff7812 */ /* 0x000fe4000780c0ff */
[----:B------:R-:W-:Y:S02]  /*22820*/  SHF.R.S32.HI R6, RZ, 0x7, R5 ;  /* 0x00000007ff067819 */ /* 0x000fe40000011405 */
[----:B------:R-:W-:Y:S02]  /*22830*/  PLOP3.LUT P0, PT, P0, P2, PT, 0x8a, 0x0 ;  /* 0x000000000000781c */ /* 0x000fe40000705172 */
[----:B------:R-:W-:-:S11]  /*22840*/  IADD3 R16, R6, 0x1, RZ ;  /* 0x0000000106107810 */ /* 0x000fd60007ffe0ff */
.L_x_556:
[----:B------:R-:W-:-:S03]  /*22850*/  UMOV UR8, 0xffffffff ;  /* 0xffffffff00087882 */ /* 0x000fc60000000000 */
[----:B------:R-:W-:Y:S05]  /*22860*/  BRA.DIV UR8, `(.L_x_545) ;  /* 0x0000001208187947 */ /* 0x000fea000b800000 */
[----:B------:R-:W-:-:S13]  /*22870*/  ELECT P6, URZ, PT ;  /* 0x00000000003f782f */ /* 0x000fda00038c0000 */
.L_x_568:
[----:B------:R-:W0:Y:S01]  /*22880*/  LDC R4, c[0x0][0x28c] ;  /* 0x0000a300ff047b82 */ /* 0x000e220000000800 */
[----:B------:R-:W-:Y:S01]  /*22890*/  BSSY B1, `(.L_x_546) ;  /* 0x0000042000017945 */ /* 0x000fe20003800000 */
[----:B0-----:R-:W-:-:S13]  /*228a0*/  ISETP.LT.OR P6, PT, R4, 0x1, !P6 ;  /* 0x000000010400780c */ /* 0x001fda00077c1670 */
[----:B------:R-:W-:Y:S05]  /*228b0*/  @P6 BRA `(.L_x_547) ;  /* 0x0000000000fc6947 */ /* 0x000fea0003800000 */
[----:B------:R-:W-:Y:S01]  /*228c0*/  IMAD.SHL.U32 R5, R2, 0x100, RZ ;  /* 0x0000010002057824 */ /* 0x000fe200078e00ff */
[----:B------:R-:W-:Y:S01]  /*228d0*/  MOV R13, RZ ;  /* 0x000000ff000d7202 */ /* 0x000fe20000000f00 */
[----:B------:R-:W-:Y:S01]  /*228e0*/  IMAD.SHL.U32 R3, R3, 0x100, RZ ;  /* 0x0000010003037824 */ /* 0x000fe200078e00ff */
[----:B------:R-:W-:Y:S01]  /*228f0*/  MOV R8, R7 ;  /* 0x0000000700087202 */ /* 0x000fe20000000f00 */
[----:B------:R-:W-:Y:S02]  /*22900*/  IMAD.MOV.U32 R4, RZ, RZ, R16 ;  /* 0x000000ffff047224 */ /* 0x000fe400078e0010 */
[----:B------:R-:W-:-:S07]  /*22910*/  IMAD.MOV.U32 R2, RZ, RZ, R0 ;  /* 0x000000ffff027224 */ /* 0x000fce00078e0000 */
.L_x_551:
[----:B------:R-:W0:Y:S01]  /*22920*/  S2R R12, SR_CgaCtaId ;  /* 0x00000000000c7919 */ /* 0x000e220000008800 */
[----:B------:R-:W-:-:S04]  /*22930*/  MOV R11, 0x400 ;  /* 0x00000400000b7802 */ /* 0x000fc80000000f00 */
[----:B0-----:R-:W-:Y:S02]  /*22940*/  LEA R15, R12, R11, 0x18 ;  /* 0x0000000b0c0f7211 */ /* 0x001fe400078ec0ff */
[----:B------:R-:W-:Y:S01]  /*22950*/  SHF.L.U32 R11, R2, 0x1f, RZ ;  /* 0x0000001f020b7819 */ /* 0x000fe200000006ff */
[----:B------:R-:W0:Y:S02]  /*22960*/  @!P2 LDC R12, c[0x0][0x500] ;  /* 0x00014000ff0cab82 */ /* 0x000e240000000800 */
[----:B------:R-:W-:-:S04]  /*22970*/  IMAD R14, R8, 0x8, R15 ;  /* 0x00000008080e7824 */ /* 0x000fc800078e020f */
[----:B------:R-:W1:Y:S02]  /*22980*/  SYNCS.PHASECHK.TRANS64.TRYWAIT P1, [R14+URZ+0x28], R11 ;  /* 0x0000280b0e0075a7 */ /* 0x000e64000802017f */
[----:B-1----:R-:W-:Y:S05]  /*22990*/  @!P1 BRA `(.L_x_548) ;  /* 0x0000000c00ec9947 */ /* 0x002fea0003800000 */
.L_x_569:
[----:B------:R-:W-:Y:S01]  /*229a0*/  UPRMT UR8, UR13, 0x9910, URZ ;  /* 0x000099100d087896 */ /* 0x000fe2000800003f */
[----:B0-----:R0:W-:Y:S03]  /*229b0*/  @!P2 SYNCS.ARRIVE.TRANS64 RZ, [R14+URZ], R12 ;  /* 0x0000000c0effa9a7 */ /* 0x0011e6000800003f */
[----:B------:R-:W-:-:S06]  /*229c0*/  UISETP.NE.AND UP0, UPT, UR8, 0x2, UPT ;  /* 0x000000020800788c */ /* 0x000fcc000bf05270 */
[----:B------:R-:W-:-:S13]  /*229d0*/  PLOP3.LUT P1, PT, PT, PT, UP0, 0x80, 0x0 ;  /* 0x000000000000781c */ /* 0x000fda0003f2f008 */
[----:B0-----:R-:W-:Y:S05]  /*229e0*/  @P1 BRA `(.L_x_549) ;  /* 0x0000000000041947 */ /* 0x001fea0003800000 */
[----:B------:R-:W-:Y:S01]  /*229f0*/  BPT.TRAP 0x1 ;  /* 0x000000040000795c */ /* 0x000fe20000300000 */
.L_x_549:
[----:B------:R-:W-:Y:S05]  /*22a00*/  @P0 BRA `(.L_x_550) ;  /* 0x0000000000040947 */ /* 0x000fea0003800000 */
[----:B------:R-:W-:Y:S01]  /*22a10*/  BPT.TRAP 0x1 ;  /* 0x000000040000795c */ /* 0x000fe20000300000 */
.L_x_550:
[----:B------:R-:W-:Y:S01]  /*22a20*/  IMAD R15, R8, 0x10000, R15 ;  /* 0x00010000080f7824 */ /* 0x000fe200078e020f */
[----:B------:R-:W-:Y:S01]  /*22a30*/  R2UR UR34, R13 ;  /* 0x000000000d2272ca */ /* 0x000fe200000e0000 */
[----:B------:R-:W-:Y:S01]  /*22a40*/  VIADD R4, R4, 0xffffffff ;  /* 0xffffffff04047836 */ /* 0x000fe20000000000 */
[----:B------:R-:W-:Y:S01]  /*22a50*/  R2UR UR33, R14 ;  /* 0x000000000e2172ca */ /* 0x000fe200000e0000 */
[----:B------:R-:W-:Y:S01]  /*22a60*/  UIADD3 UR14, UP0, UR40, 0xf0, URZ ;  /* 0x000000f0280e7890 */ /* 0x000fe2000ff1e03f */
[----:B------:R-:W-:Y:S01]  /*22a70*/  R2UR UR8, R15 ;  /* 0x000000000f0872ca */ /* 0x000fe200000e0000 */
[----:B------:R-:W-:Y:S01]  /*22a80*/  UIADD3 UR42, UP1, UR40, 0x1f0, URZ ;  /* 0x000001f0282a7890 */ /* 0x000fe2000ff3e03f */
[----:B------:R-:W-:Y:S01]  /*22a90*/  R2UR UR35, R3 ;  /* 0x00000000032372ca */ /* 0x000fe200000e0000 */
[----:B------:R-:W-:Y:S01]  /*22aa0*/  UIADD3.X UR15, URZ, UR41, URZ, UP0, !UPT ;  /* 0x000000293f0f7290 */ /* 0x000fe200087fe43f */
[----:B------:R-:W-:Y:S01]  /*22ab0*/  R2UR UR36, R10 ;  /* 0x000000000a2472ca */ /* 0x000fe200000e0000 */
[----:B------:R-:W-:Y:S01]  /*22ac0*/  UIADD3.X UR43, URZ, UR41, URZ, UP1, !UPT ;  /* 0x000000293f2b7290 */ /* 0x000fe20008ffe43f */
[----:B------:R-:W-:Y:S01]  /*22ad0*/  R2UR UR19, R5 ;  /* 0x00000000051372ca */ /* 0x000fe200000e0000 */
[----:B------:R-:W-:Y:S01]  /*22ae0*/  UMOV UR22, 0x0 ;  /* 0x0000000000167882 */ /* 0x000fe20000000000 */
[----:B------:R-:W-:Y:S01]  /*22af0*/  ISETP.GT.AND P3, PT, R4, 0x1, PT ;  /* 0x000000010400780c */ /* 0x000fe20003f64270 */
[----:B------:R-:W-:Y:S01]  /*22b00*/  UIADD3 UR26, UR34, 0x40, URZ ;  /* 0x00000040221a7890 */ /* 0x000fe2000fffe03f */
[----:B------:R-:W-:Y:S01]  /*22b10*/  IADD3 R8, R8, 0x1, RZ ;  /* 0x0000000108087810 */ /* 0x000fe20007ffe0ff */
[----:B------:R-:W-:Y:S01]  /*22b20*/  UMOV UR23, 0x10000000 ;  /* 0x1000000000177882 */ /* 0x000fe20000000000 */
[----:B------:R-:W-:Y:S01]  /*22b30*/  UMOV UR25, UR33 ;  /* 0x0000002100197c82 */ /* 0x000fe20008000000 */
[----:B------:R-:W-:Y:S01]  /*22b40*/  UIADD3 UR32, UR8, 0x100, URZ ;  /* 0x0000010008207890 */ /* 0x000fe2000fffe03f */
[C---:B------:R-:W-:Y:S01]  /*22b50*/  ISETP.NE.AND P1, PT, R8.reuse, 0x5, PT ;  /* 0x000000050800780c */ /* 0x040fe20003f25270 */
[----:B------:R-:W-:Y:S01]  /*22b60*/  UIADD3 UR24, UR8, 0x8100, URZ ;  /* 0x0000810008187890 */ /* 0x000fe2000fffe03f */
[----:B------:R-:W-:Y:S01]  /*22b70*/  VIADD R13, R13, 0x80 ;  /* 0x000000800d0d7836 */ /* 0x000fe20000000000 */
[----:B------:R-:W-:Y:S01]  /*22b80*/  UIADD3 UR16, UR8, 0x50100, URZ ;  /* 0x0005010008107890 */ /* 0x000fe2000fffe03f */
[----:B-1----:R-:W-:Y:S01]  /*22b90*/  SEL R11, RZ, 0x1, P1 ;  /* 0x00000001ff0b7807 */ /* 0x002fe20000800000 */
[----:B------:R-:W-:Y:S01]  /*22ba0*/  UIADD3 UR8, UR8, 0x58100, URZ ;  /* 0x0005810008087890 */ /* 0x000fe2000fffe03f */
[----:B------:R-:W-:Y:S01]  /*22bb0*/  SEL R8, R8, RZ, P1 ;  /* 0x000000ff08087207 */ /* 0x000fe20000800000 */
[----:B------:R-:W-:Y:S01]  /*22bc0*/  UMOV UR27, UR35 ;  /* 0x00000023001b7c82 */ /* 0x000fe20008000000 */
[----:B------:R-:W-:Y:S01]  /*22bd0*/  UMOV UR28, UR36 ;  /* 0x00000024001c7c82 */ /* 0x000fe20008000000 */
[----:B------:R-:W-:Y:S01]  /*22be0*/  UMOV UR17, UR33 ;  /* 0x0000002100117c82 */ /* 0x000fe20008000000 */
[----:B------:R-:W-:Y:S01]  /*22bf0*/  UMOV UR18, UR34 ;  /* 0x0000002200127c82 */ /* 0x000fe20008000000 */
[----:B------:R-:W-:Y:S01]  /*22c00*/  UMOV UR20, UR36 ;  /* 0x0000002400147c82 */ /* 0x000fe20008000000 */
[----:B------:R0:W-:Y:S01]  /*22c10*/  UTMALDG.3D [UR32], [UR14], desc[UR22] ;  /* 0x000016200e0075b4 */ /* 0x0001e20008011000 */
[----:B------:R-:W-:Y:S01]  /*22c20*/  UMOV UR9, UR33 ;  /* 0x0000002100097c82 */ /* 0x000fe20008000000 */
[----:B------:R-:W-:Y:S01]  /*22c30*/  UMOV UR11, UR19 ;  /* 0x00000013000b7c82 */ /* 0x000fe20008000000 */
[----:B------:R-:W-:Y:S01]  /*22c40*/  UMOV UR12, UR36 ;  /* 0x00000024000c7c82 */ /* 0x000fe20008000000 */
[----:B------:R-:W-:Y:S01]  /*22c50*/  UMOV UR10, UR26 ;  /* 0x0000001a000a7c82 */ /* 0x000fe20008000000 */
[----:B------:R-:W-:Y:S01]  /*22c60*/  LOP3.LUT R2, R2, R11, RZ, 0x3c, !PT ;  /* 0x0000000b02027212 */ /* 0x000fe200078e3cff */
[----:B------:R0:W-:Y:S01]  /*22c70*/  UTMALDG.3D [UR24], [UR14], desc[UR22] ;  /* 0x000016180e0075b4 */ /* 0x0001e20008011000 */
[----:B------:R0:W-:Y:S01]  /*22c80*/  UTMALDG.3D [UR16], [UR42], desc[UR22] ;  /* 0x000016102a0075b4 */ /* 0x0001e20008011000 */
[----:B------:R0:W-:Y:S02]  /*22c90*/  UTMALDG.3D [UR8], [UR42], desc[UR22] ;  /* 0x000016082a0075b4 */ /* 0x0001e40008011000 */
[----:B0-----:R-:W-:Y:S05]  /*22ca0*/  @P3 BRA `(.L_x_551) ;  /* 0xfffffffc001c3947 */ /* 0x001fea000383ffff */
.L_x_547:
[----:B------:R-:W-:Y:S05]  /*22cb0*/  BSYNC B1 ;  /* 0x0000000000017941 */ /* 0x000fea0003800000 */
.L_x_546:
[----:B------:R-:W2:Y:S01]  /*22cc0*/  LDL.LU R15, [R1+0x200] ;  /* 0x00020000010f7983 */ /* 0x000ea20000300800 */
[----:B------:R-:W-:Y:S01]  /*22cd0*/  LOP3.LUT P1, RZ, R9, 0xff, RZ, 0xc0, !PT ;  /* 0x000000ff09ff7812 */ /* 0x000fe2000782c0ff */
[----:B------:R-:W-:Y:S02]  /*22ce0*/  ULDC.64 UR8, c[0x0][0x650] ;  /* 0x0001940000087ab9 */ /* 0x000fe40000000a00 */
[----:B------:R-:W3:Y:S01]  /*22cf0*/  LDL.LU R14, [R1+0x204] ;  /* 0x00020400010e7983 */ /* 0x000ee20000300800 */
[C---:B------:R-:W-:Y:S01]  /*22d00*/  IADD3 R4, R6.reuse, R7, RZ ;  /* 0x0000000706047210 */ /* 0x040fe20007ffe0ff */
[----:B------:R-:W-:Y:S01]  /*22d10*/  BSSY B1, `(.L_x_552) ;  /* 0x0000073000017945 */ /* 0x000fe20003800000 */
[----:B------:R-:W-:Y:S02]  /*22d20*/  ISETP.GE.U32.AND P3, PT, R6, 0x5, PT ;  /* 0x000000050600780c */ /* 0x000fe40003f66070 */
[----:B------:R-:W-:Y:S02]  /*22d30*/  MOV R10, 0xffffffff ;  /* 0xffffffff000a7802 */ /* 0x000fe40000000f00 */
[----:B------:R-:W-:-:S03]  /*22d40*/  PRMT R9, RZ, 0x7610, R9 ;  /* 0x00007610ff097816 */ /* 0x000fc60000000009 */
[----:B------:R-:W0:Y:S01]  /*22d50*/  @P1 S2R R3, SR_CgaCtaId ;  /* 0x0000000000031919 */ /* 0x000e220000008800 */
[----:B------:R-:W-:-:S04]  /*22d60*/  @P1 MOV R2, 0x400 ;  /* 0x0000040000021802 */ /* 0x000fc80000000f00 */
[----:B0-----:R-:W-:-:S04]  /*22d70*/  @P1 LEA R2, R3, R2, 0x18 ;  /* 0x0000000203021211 */ /* 0x001fc800078ec0ff */
[----:B------:R0:W-:Y:S01]  /*22d80*/  @P1 SYNCS.ARRIVE.TRANS64.A1T0 RZ, [R2+URZ+0x68], RZ ;  /* 0x000068ff02ff19a7 */ /* 0x0001e2000810003f */
[----:B------:R-:W-:-:S04]  /*22d90*/  ISETP.GT.U32.AND P1, PT, R4, 0x4, PT ;  /* 0x000000040400780c */ /* 0x000fc80003f24070 */
[----:B------:R-:W-:Y:S01]  /*22da0*/  ISETP.LT.U32.AND P1, PT, R6, 0x5, P1 ;  /* 0x000000050600780c */ /* 0x000fe20000f21070 */
[----:B0-----:R-:W-:-:S04]  /*22db0*/  IMAD.WIDE.U32 R2, R4, -0x33333333, RZ ;  /* 0xcccccccd04027825 */ /* 0x001fc800078e00ff */
[----:B------:R-:W-:Y:S01]  /*22dc0*/  IMAD.MOV.U32 R2, RZ, RZ, -0x1 ;  /* 0xffffffffff027424 */ /* 0x000fe200078e00ff */
[----:B------:R-:W-:Y:S02]  /*22dd0*/  SHF.R.U32.HI R5, RZ, 0x2, R3 ;  /* 0x00000002ff057819 */ /* 0x000fe40000011603 */
[----:B------:R-:W-:-:S03]  /*22de0*/  SEL R3, RZ, 0x1, !P1 ;  /* 0x00000001ff037807 */ /* 0x000fc60004800000 */
[--C-:B------:R-:W-:Y:S01]  /*22df0*/  IMAD R7, R5, -0x5, R4.reuse ;  /* 0xfffffffb05077824 */ /* 0x100fe200078e0204 */
[----:B------:R-:W-:Y:S01]  /*22e00*/  LOP3.LUT R0, R0, R3, RZ, 0x3c, !PT ;  /* 0x0000000300007212 */ /* 0x000fe200078e3cff */
[----:B------:R-:W-:Y:S01]  /*22e10*/  IMAD.MOV.U32 R3, RZ, RZ, -0x1 ;  /* 0xffffffffff037424 */ /* 0x000fe200078e00ff */
[----:B------:R-:W-:Y:S02]  /*22e20*/  PRMT R4, RZ, 0x7610, R4 ;  /* 0x00007610ff047816 */ /* 0x000fe40000000004 */
[----:B------:R-:W-:Y:S02]  /*22e30*/  @P3 LOP3.LUT R0, R0, 0x1, R5, 0x78, !PT ;  /* 0x0000000100003812 */ /* 0x000fe400078e7805 */
[----:B---3--:R-:W-:-:S04]  /*22e40*/  IADD3 R14, P1, R14, UR30, RZ ;  /* 0x0000001e0e0e7c10 */ /* 0x008fc8000ff3e0ff */
[----:B--2---:R-:W-:Y:S01]  /*22e50*/  IADD3.X R15, R15, UR7, RZ, P1, !PT ;  /* 0x000000070f0f7c10 */ /* 0x004fe20008ffe4ff */
[----:B------:R0:W-:Y:S01]  /*22e60*/  STL [R1+0x204], R14 ;  /* 0x0002040e01007387 */ /* 0x0001e20000100800 */
[----:B------:R-:W-:-:S03]  /*22e70*/  ISETP.GE.U32.AND P1, PT, R14, UR8, PT ;  /* 0x000000080e007c0c */ /* 0x000fc6000bf26070 */
[----:B------:R0:W-:Y:S01]  /*22e80*/  STL [R1+0x200], R15 ;  /* 0x0002000f01007387 */ /* 0x0001e20000100800 */
[----:B------:R-:W-:-:S13]  /*22e90*/  ISETP.GE.U32.AND.EX P1, PT, R15, UR9, PT, P1 ;  /* 0x000000090f007c0c */ /* 0x000fda000bf26110 */
[----:B0-----:R-:W-:Y:S05]  /*22ea0*/  @P1 BRA `(.L_x_553) ;  /* 0x0000000400641947 */ /* 0x001fea0003800000 */
[----:B------:R-:W0:Y:S01]  /*22eb0*/  S2R R8, SR_CTAID.X ;  /* 0x0000000000087919 */ /* 0x000e220000002500 */
[----:B------:R-:W-:Y:S01]  /*22ec0*/  ULDC UR8, c[0x0][0x150] ;  /* 0x0000540000087ab9 */ /* 0x000fe20000000800 */
[----:B------:R-:W1:Y:S01]  /*22ed0*/  LDC R3, c[0x0][0x144] ;  /* 0x00005100ff037b82 */ /* 0x000e620000000800 */
[----:B------:R-:W-:Y:S01]  /*22ee0*/  UISETP.NE.AND UP0, UPT, UR39, URZ, UPT ;  /* 0x0000003f2700728c */ /* 0x000fe2000bf05270 */
[----:B------:R-:W2:Y:S01]  /*22ef0*/  S2R R5, SR_CTAID.Y ;  /* 0x0000000000057919 */ /* 0x000ea20000002600 */
[----:B------:R-:W-:-:S04]  /*22f00*/  ULDC UR11, c[0x0][0x630] ;  /* 0x00018c00000b7ab9 */ /* 0x000fc80000000800 */
[----:B------:R-:W-:Y:S01]  /*22f10*/  PLOP3.LUT P1, PT, PT, PT, UP0, 0x80, 0x0 ;  /* 0x000000000000781c */ /* 0x000fe20003f2f008 */
[----:B------:R-:W3:Y:S01]  /*22f20*/  LDC R12, c[0x0][0x148] ;  /* 0x00005200ff0c7b82 */ /* 0x000ee20000000800 */
[----:B0-----:R-:W-:Y:S02]  /*22f30*/  I2FP.F32.U32 R2, R8 ;  /* 0x0000000800027245 */ /* 0x001fe40000201000 */
[----:B--2---:R-:W-:-:S03]  /*22f40*/  I2FP.F32.U32 R4, R5 ;  /* 0x0000000500047245 */ /* 0x004fc60000201000 */
[----:B------:R-:W-:Y:S01]  /*22f50*/  FMUL R2, R2, UR8 ;  /* 0x0000000802027c20 */ /* 0x000fe20008400000 */
[----:B------:R-:W-:Y:S02]  /*22f60*/  ULDC UR8, c[0x0][0x154] ;  /* 0x0000550000087ab9 */ /* 0x000fe40000000800 */
[----:B------:R-:W-:Y:S01]  /*22f70*/  FMUL R10, R4, UR8 ;  /* 0x00000008040a7c20 */ /* 0x000fe20008400000 */
[----:B------:R-:W-:Y:S02]  /*22f80*/  ULDC.64 UR8, c[0x0][0x628] ;  /* 0x00018a0000087ab9 */ /* 0x000fe40000000a00 */
[----:B------:R-:W0:Y:S08]  /*22f90*/  F2I.U32.TRUNC.NTZ R2, R2 ;  /* 0x0000000200027305 */ /* 0x000e30000020f000 */
[----:B------:R-:W2:Y:S01]  /*22fa0*/  F2I.U32.TRUNC.NTZ R10, R10 ;  /* 0x0000000a000a7305 */ /* 0x000ea2000020f000 */
[----:B0-----:R-:W-:Y:S01]  /*22fb0*/  IMAD.MOV R4, RZ, RZ, -R2 ;  /* 0x000000ffff047224 */ /* 0x001fe200078e0a02 */
[----:B------:R-:W-:-:S03]  /*22fc0*/  MOV R2, R14 ;  /* 0x0000000e00027202 */ /* 0x000fc60000000f00 */
[----:B-1----:R-:W-:Y:S02]  /*22fd0*/  IMAD R8, R3, R4, R8 ;  /* 0x0000000403087224 */ /* 0x002fe400078e0208 */
[----:B--2---:R-:W-:-:S04]  /*22fe0*/  IMAD.MOV R3, RZ, RZ, -R10 ;  /* 0x000000ffff037224 */ /* 0x004fc800078e0a0a */
[----:B---3--:R-:W-:Y:S01]  /*22ff0*/  @P1 IMAD R8, R12, R3, R5 ;  /* 0x000000030c081224 */ /* 0x008fe200078e0205 */
[----:B------:R-:W-:Y:S01]  /*23000*/  ISETP.NE.U32.AND P1, PT, RZ, UR8, PT ;  /* 0x00000008ff007c0c */ /* 0x000fe2000bf25070 */
[----:B------:R-:W-:-:S03]  /*23010*/  IMAD.MOV.U32 R3, RZ, RZ, R15 ;  /* 0x000000ffff037224 */ /* 0x000fc600078e000f */
[----:B------:R-:W-:-:S13]  /*23020*/  ISETP.NE.AND.EX P1, PT, RZ, UR9, PT, P1 ;  /* 0x00000009ff007c0c */ /* 0x000fda000bf25310 */
[----:B------:R-:W-:Y:S05]  /*23030*/  @!P1 BRA `(.L_x_554) ;  /* 0x0000000000289947 */ /* 0x000fea0003800000 */
[----:B------:R-:W-:Y:S02]  /*23040*/  ULDC UR10, c[0x0][0x634] ;  /* 0x00018d00000a7ab9 */ /* 0x000fe40000000800 */
[----:B------:R-:W-:-:S05]  /*23050*/  IADD3 R3, P1, R14, UR10, RZ ;  /* 0x0000000a0e037c10 */ /* 0x000fca000ff3e0ff */
[----:B------:R-:W-:-:S04]  /*23060*/  IMAD.X R11, RZ, RZ, R15, P1 ;  /* 0x000000ffff0b7224 */ /* 0x000fc800008e060f */
[----:B------:R-:W-:-:S04]  /*23070*/  IMAD.WIDE.U32 R4, R11, UR8, RZ ;  /* 0x000000080b047c25 */ /* 0x000fc8000f8e00ff */
[----:B------:R-:W-:-:S04]  /*23080*/  IMAD.WIDE.U32 R4, P1, R3, UR9, R4 ;  /* 0x0000000903047c25 */ /* 0x000fc8000f820004 */
[----:B------:R-:W-:-:S04]  /*23090*/  IMAD.WIDE.U32 R2, R3, UR8, RZ ;  /* 0x0000000803027c25 */ /* 0x000fc8000f8e00ff */
[----:B------:R-:W-:Y:S01]  /*230a0*/  IMAD.MOV.U32 R2, RZ, RZ, R5 ;  /* 0x000000ffff027224 */ /* 0x000fe200078e0005 */
[----:B------:R-:W-:Y:S02]  /*230b0*/  IADD3 RZ, P3, R3, R4, RZ ;  /* 0x0000000403ff7210 */ /* 0x000fe40007f7e0ff */
[----:B------:R-:W-:-:S03]  /*230c0*/  IADD3.X R3, RZ, RZ, RZ, P1, !PT ;  /* 0x000000ffff037210 */ /* 0x000fc60000ffe4ff */
[----:B------:R-:W-:-:S08]  /*230d0*/  IMAD.WIDE.U32.X R2, R11, UR9, R2, P3 ;  /* 0x000000090b027c25 */ /* 0x000fd000098e0402 */
.L_x_554:
[--C-:B------:R-:W-:Y:S01]  /*230e0*/  SHF.R.U64 R10, R2, UR11, R3.reuse ;  /* 0x0000000b020a7c19 */ /* 0x100fe20008001203 */
[----:B------:R-:W-:Y:S01]  /*230f0*/  ULDC.64 UR8, c[0x0][0x620] ;  /* 0x0001880000087ab9 */ /* 0x000fe20000000a00 */
[----:B------:R-:W-:Y:S01]  /*23100*/  SHF.R.U32.HI R2, RZ, UR11, R3 ;  /* 0x0000000bff027c19 */ /* 0x000fe20008011603 */
[----:B------:R-:W-:Y:S01]  /*23110*/  IMAD.MOV.U32 R3, RZ, RZ, R15 ;  /* 0x000000ffff037224 */ /* 0x000fe200078e000f */
[----:B------:R-:W-:Y:S01]  /*23120*/  IADD3 R11, P1, RZ, -R10, RZ ;  /* 0x8000000aff0b7210 */ /* 0x000fe20007f3e0ff */
[----:B------:R-:W-:-:S04]  /*23130*/  ULDC.64 UR10, c[0x0][0x640] ;  /* 0x00019000000a7ab9 */ /* 0x000fc80000000a00 */
[----:B------:R-:W-:Y:S01]  /*23140*/  IMAD.X R2, RZ, RZ, ~R2, P1 ;  /* 0x000000ffff027224 */ /* 0x000fe200008e0e02 */
[----:B------:R-:W-:-:S03]  /*23150*/  ISETP.NE.U32.AND P1, PT, RZ, UR10, PT ;  /* 0x0000000aff007c0c */ /* 0x000fc6000bf25070 */
[----:B------:R-:W-:Y:S01]  /*23160*/  IMAD R2, R2, UR8, RZ ;  /* 0x0000000802027c24 */ /* 0x000fe2000f8e02ff */
[----:B------:R-:W-:-:S03]  /*23170*/  ISETP.NE.AND.EX P1, PT, RZ, UR11, PT, P1 ;  /* 0x0000000bff007c0c */ /* 0x000fc6000bf25310 */
[----:B------:R-:W-:Y:S01]  /*23180*/  IMAD R5, R11, UR9, R2 ;  /* 0x000000090b057c24 */ /* 0x000fe2000f8e0202 */
[----:B------:R-:W-:-:S05]  /*23190*/  MOV R2, R14 ;  /* 0x0000000e00027202 */ /* 0x000fca0000000f00 */
[----:B------:R-:W-:Y:S01]  /*231a0*/  IMAD.WIDE.U32 R2, R11, UR8, R2 ;  /* 0x000000080b027c25 */ /* 0x000fe2000f8e0002 */
[----:B------:R-:W-:-:S03]  /*231b0*/  ULDC UR8, c[0x0][0x618] ;  /* 0x0001860000087ab9 */ /* 0x000fc60000000800 */
[----:B------:R-:W-:-:S05]  /*231c0*/  IMAD.IADD R3, R3, 0x1, R5 ;  /* 0x0000000103037824 */ /* 0x000fca00078e0205 */
[--C-:B------:R-:W-:Y:S02]  /*231d0*/  SHF.R.U64 R11, R2, UR8, R3.reuse ;  /* 0x00000008020b7c19 */ /* 0x100fe40008001203 */
[----:B------:R-:W-:Y:S01]  /*231e0*/  SHF.R.U32.HI R2, RZ, UR8, R3 ;  /* 0x00000008ff027c19 */ /* 0x000fe20008011603 */
[----:B------:R-:W-:-:S03]  /*231f0*/  ULDC UR8, c[0x0][0x608] ;  /* 0x0001820000087ab9 */ /* 0x000fc60000000800 */
[--C-:B------:R-:W-:Y:S02]  /*23200*/  SHF.R.U32.HI R3, RZ, UR8, R2.reuse ;  /* 0x00000008ff037c19 */ /* 0x100fe40008011602 */
[----:B------:R-:W-:Y:S01]  /*23210*/  SHF.R.U64 R12, R11, UR8, R2 ;  /* 0x000000080b0c7c19 */ /* 0x000fe20008001202 */
[----:B------:R-:W-:Y:S02]  /*23220*/  ULDC UR8, c[0x0][0x658] ;  /* 0x0001960000087ab9 */ /* 0x000fe40000000800 */
[--C-:B------:R-:W-:Y:S02]  /*23230*/  SHF.R.U32.HI R15, RZ, UR8, R3.reuse ;  /* 0x00000008ff0f7c19 */ /* 0x100fe40008011603 */
[----:B------:R-:W-:-:S03]  /*23240*/  SHF.R.U64 R13, R12, UR8, R3 ;  /* 0x000000080c0d7c19 */ /* 0x000fc60008001203 */
[----:B------:R-:W-:Y:S01]  /*23250*/  IMAD.MOV.U32 R3, RZ, RZ, R15 ;  /* 0x000000ffff037224 */ /* 0x000fe200078e000f */
[----:B------:R-:W-:Y:S01]  /*23260*/  MOV R2, R13 ;  /* 0x0000000d00027202 */ /* 0x000fe20000000f00 */
[----:B------:R-:W-:Y:S06]  /*23270*/  @!P1 BRA `(.L_x_555) ;  /* 0x0000000000289947 */ /* 0x000fec0003800000 */
        /* <DEDUP_REMOVED lines=10> */
.L_x_555:
[----:B------:R-:W-:Y:S01]  /*23320*/  ULDC UR8, c[0x0][0x648] ;  /* 0x0001920000087ab9 */ /* 0x000fe20000000800 */
[----:B------:R-:W-:Y:S01]  /*23330*/  LOP3.LUT R12, R12, UR6, RZ, 0xc0, !PT ;  /* 0x000000060c0c7c12 */ /* 0x000fe2000f8ec0ff */
[----:B------:R-:W-:Y:S01]  /*23340*/  UISETP.NE.AND UP0, UPT, UR39, URZ, UPT ;  /* 0x0000003f2700728c */ /* 0x000fe2000bf05270 */
[----:B------:R-:W-:Y:S01]  /*23350*/  SHF.R.U64 R3, R2, UR8, R3 ;  /* 0x0000000802037c19 */ /* 0x000fe20008001203 */
[----:B------:R-:W-:Y:S01]  /*23360*/  ULDC UR8, c[0x0][0x638] ;  /* 0x00018e0000087ab9 */ /* 0x000fe20000000800 */
[----:B------:R-:W-:-:S03]  /*23370*/  MOV R4, 0x1 ;  /* 0x0000000100047802 */ /* 0x000fc60000000f00 */
[----:B------:R-:W-:Y:S01]  /*23380*/  IMAD.MOV R2, RZ, RZ, -R3 ;  /* 0x000000ffff027224 */ /* 0x000fe200078e0a03 */
[----:B------:R-:W-:Y:S01]  /*23390*/  PLOP3.LUT P1, PT, PT, PT, UP0, 0x40, 0x0 ;  /* 0x000000000000781c */ /* 0x000fe20003f2e808 */
[----:B------:R-:W-:Y:S01]  /*233a0*/  IMAD R5, R3, UR5, R12 ;  /* 0x0000000503057c24 */ /* 0x000fe2000f8e020c */
[----:B------:R-:W-:Y:S01]  /*233b0*/  PLOP3.LUT P3, PT, PT, PT, UP0, 0x40, 0x0 ;  /* 0x000000000000781c */ /* 0x000fe20003f6e808 */
[----:B------:R-:W-:Y:S01]  /*233c0*/  IMAD R13, R2, UR8, R13 ;  /* 0x00000008020d7c24 */ /* 0x000fe2000f8e020d */
[----:B------:R-:W-:Y:S01]  /*233d0*/  ULDC UR8, c[0x0][0x610] ;  /* 0x0001840000087ab9 */ /* 0x000fe20000000800 */
[----:B------:R-:W-:Y:S01]  /*233e0*/  LOP3.LUT R2, R11, UR4, RZ, 0xc0, !PT ;  /* 0x000000040b027c12 */ /* 0x000fe2000f8ec0ff */
[----:B------:R-:W-:Y:S01]  /*233f0*/  IMAD R8, R5, UR8, R8 ;  /* 0x0000000805087c24 */ /* 0x000fe2000f8e0208 */
[----:B------:R-:W-:-:S03]  /*23400*/  ULDC UR8, c[0x0][0x600] ;  /* 0x0001800000087ab9 */ /* 0x000fc60000000800 */
[----:B------:R-:W-:-:S05]  /*23410*/  IMAD R13, R13, UR8, R2 ;  /* 0x000000080d0d7c24 */ /* 0x000fca000f8e0202 */
[----:B------:R-:W-:Y:S02]  /*23420*/  SEL R2, R13, R8, P1 ;  /* 0x000000080d027207 */ /* 0x000fe40000800000 */
[----:B------:R-:W-:-:S07]  /*23430*/  SEL R3, R8, R13, P3 ;  /* 0x0000000d08037207 */ /* 0x000fce0001800000 */
.L_x_553:
[----:B------:R-:W-:Y:S05]  /*23440*/  BSYNC B1 ;  /* 0x0000000000017941 */ /* 0x000fea0003800000 */
.L_x_552:
[----:B------:R-:W-:-:S13]  /*23450*/  LOP3.LUT P1, RZ, R4, 0xff, RZ, 0xc0, !PT ;  /* 0x000000ff04ff7812 */ /* 0x000fda000782c0ff */
[----:B------:R-:W-:Y:S05]  /*23460*/  @P1 BRA `(.L_x_556) ;  /* 0xfffffff000f81947 */ /* 0x000fea000383ffff */
[----:B------:R-:W-:Y:S05]  /*23470*/  BSYNC B0 ;  /* 0x0000000000007941 */ /* 0x000fea0003800000 */
.L_x_544:
[----:B------:R-:W-:-:S03]  /*23480*/  UMOV UR8, 0xffffffff ;  /* 0xffffffff00087882 */ /* 0x000fc60000000000 */
[----:B------:R-:W-:Y:S05]  /*23490*/  BRA.DIV UR8, `(.L_x_557) ;  /* 0x0000000608407947 */ /* 0x000fea000b800000 */
[----:B------:R-:W-:-:S13]  /*234a0*/  ELECT P6, URZ, PT ;  /* 0x00000000003f782f */ /* 0x000fda00038c0000 */
.L_x_572:
[----:B------:R-:W-:Y:S04]  /*234b0*/  BSSY B0, `(.L_x_558) ;  /* 0x0000035000007945 */ /* 0x000fe80003800000 */
[----:B------:R-:W-:Y:S05]  /*234c0*/  @!P6 BRA `(.L_x_559) ;  /* 0x0000000000cce947 */ /* 0x000fea0003800000 */
[----:B------:R-:W-:-:S04]  /*234d0*/  ULOP3.LUT UR8, UR38, 0x2, URZ, 0xfc, !UPT ;  /* 0x0000000226087892 */ /* 0x000fc8000f8efc3f */
[----:B------:R-:W-:-:S06]  /*234e0*/  UISETP.NE.AND UP0, UPT, UR8, 0x3, UPT ;  /* 0x000000030800788c */ /* 0x000fcc000bf05270 */
[----:B------:R-:W-:-:S13]  /*234f0*/  PLOP3.LUT P0, PT, PT, PT, UP0, 0x80, 0x0 ;  /* 0x000000000000781c */ /* 0x000fda0003f0f008 */
[----:B------:R-:W-:Y:S05]  /*23500*/  @!P0 BRA `(.L_x_560) ;  /* 0x0000000000048947 */ /* 0x000fea0003800000 */
[----:B------:R-:W-:Y:S01]  /*23510*/  BPT.TRAP 0x1 ;  /* 0x000000040000795c */ /* 0x000fe20000300000 */
.L_x_560:
[----:B------:R-:W0:Y:S01]  /*23520*/  S2R R3, SR_CgaCtaId ;  /* 0x0000000000037919 */ /* 0x000e220000008800 */
[----:B------:R-:W-:-:S04]  /*23530*/  MOV R2, 0x400 ;  /* 0x0000040000027802 */ /* 0x000fc80000000f00 */
[----:B0-----:R-:W-:Y:S02]  /*23540*/  LEA R2, R3, R2, 0x18 ;  /* 0x0000000203027211 */ /* 0x001fe400078ec0ff */
[----:B------:R-:W-:-:S03]  /*23550*/  SHF.L.U32 R3, R0, 0x1f, RZ ;  /* 0x0000001f00037819 */ /* 0x000fc600000006ff */
[----:B------:R-:W-:-:S04]  /*23560*/  VIADD R2, R2, 0x28 ;  /* 0x0000002802027836 */ /* 0x000fc80000000000 */
[----:B------:R-:W-:-:S04]  /*23570*/  IMAD R4, R7, 0x8, R2 ;  /* 0x0000000807047824 */ /* 0x000fc800078e0202 */
[----:B------:R-:W0:Y:S02]  /*23580*/  SYNCS.PHASECHK.TRANS64.TRYWAIT P0, [R4+URZ], R3 ;  /* 0x00000003040075a7 */ /* 0x000e24000800017f */
[----:B0-----:R-:W-:Y:S05]  /*23590*/  @!P0 BRA `(.L_x_561) ;  /* 0x0000000400208947 */ /* 0x001fea0003800000 */
.L_x_573:
[----:B------:R-:W-:-:S04]  /*235a0*/  IADD3 R7, R7, 0x1, RZ ;  /* 0x0000000107077810 */ /* 0x000fc80007ffe0ff */
[----:B------:R-:W-:-:S04]  /*235b0*/  ISETP.NE.AND P0, PT, R7, 0x5, PT ;  /* 0x000000050700780c */ /* 0x000fc80003f05270 */
[----:B0-----:R-:W-:Y:S02]  /*235c0*/  SEL R3, RZ, 0x1, P0 ;  /* 0x00000001ff037807 */ /* 0x001fe40000000000 */
[----:B------:R-:W-:Y:S02]  /*235d0*/  SEL R7, R7, RZ, P0 ;  /* 0x000000ff07077207 */ /* 0x000fe40000000000 */
[----:B------:R-:W-:-:S03]  /*235e0*/  LOP3.LUT R4, R0, R3, RZ, 0x3c, !PT ;  /* 0x0000000300047212 */ /* 0x000fc600078e3cff */
[----:B------:R-:W-:Y:S01]  /*235f0*/  IMAD R3, R7, 0x8, R2 ;  /* 0x0000000807037824 */ /* 0x000fe200078e0202 */
[----:B------:R-:W-:-:S04]  /*23600*/  SHF.L.U32 R0, R4, 0x1f, RZ ;  /* 0x0000001f04007819 */ /* 0x000fc800000006ff */
[----:B------:R-:W0:Y:S02]  /*23610*/  SYNCS.PHASECHK.TRANS64.TRYWAIT P0, [R3+URZ], R0 ;  /* 0x00000000030075a7 */ /* 0x000e24000800017f */
[----:B0-----:R-:W-:Y:S05]  /*23620*/  @!P0 BRA `(.L_x_562) ;  /* 0x0000000400108947 */ /* 0x001fea0003800000 */
.L_x_574:
[----:B0-----:R-:W-:-:S05]  /*23630*/  VIADD R0, R7, 0x1 ;  /* 0x0000000107007836 */ /* 0x001fca0000000000 */
[----:B------:R-:W-:-:S04]  /*23640*/  ISETP.NE.AND P0, PT, R0, 0x5, PT ;  /* 0x000000050000780c */ /* 0x000fc80003f05270 */
[----:B------:R-:W-:Y:S02]  /*23650*/  SEL R3, RZ, 0x1, P0 ;  /* 0x00000001ff037807 */ /* 0x000fe40000000000 */
[----:B------:R-:W-:Y:S02]  /*23660*/  SEL R5, R0, RZ, P0 ;  /* 0x000000ff00057207 */ /* 0x000fe40000000000 */
[----:B------:R-:W-:Y:S02]  /*23670*/  LOP3.LUT R4, R4, R3, RZ, 0x3c, !PT ;  /* 0x0000000304047212 */ /* 0x000fe400078e3cff */
[----:B------:R-:W-:Y:S02]  /*23680*/  LEA R3, R5, R2, 0x3 ;  /* 0x0000000205037211 */ /* 0x000fe400078e18ff */
[----:B------:R-:W-:-:S04]  /*23690*/  SHF.L.U32 R0, R4, 0x1f, RZ ;  /* 0x0000001f04007819 */ /* 0x000fc800000006ff */
[----:B------:R-:W0:Y:S02]  /*236a0*/  SYNCS.PHASECHK.TRANS64.TRYWAIT P0, [R3+URZ], R0 ;  /* 0x00000000030075a7 */ /* 0x000e24000800017f */
[----:B0-----:R-:W-:Y:S05]  /*236b0*/  @!P0 BRA `(.L_x_563) ;  /* 0x0000000400008947 */ /* 0x001fea0003800000 */
.L_x_575:
[----:B0-----:R-:W-:-:S05]  /*236c0*/  VIADD R0, R5, 0x1 ;  /* 0x0000000105007836 */ /* 0x001fca0000000000 */
[----:B------:R-:W-:-:S04]  /*236d0*/  ISETP.NE.AND P0, PT, R0, 0x5, PT ;  /* 0x000000050000780c */ /* 0x000fc80003f05270 */
[----:B------:R-:W-:Y:S02]  /*236e0*/  SEL R3, RZ, 0x1, P0 ;  /* 0x00000001ff037807 */ /* 0x000fe40000000000 */
[----:B------:R-:W-:Y:S02]  /*236f0*/  SEL R5, R0, RZ, P0 ;  /* 0x000000ff00057207 */ /* 0x000fe40000000000 */
[----:B------:R-:W-:-:S03]  /*23700*/  LOP3.LUT R7, R4, R3, RZ, 0x3c, !PT ;  /* 0x0000000304077212 */ /* 0x000fc600078e3cff */
[----:B------:R-:W-:Y:S01]  /*23710*/  IMAD R3, R5, 0x8, R2 ;  /* 0x0000000805037824 */ /* 0x000fe200078e0202 */
[----:B------:R-:W-:-:S04]  /*23720*/  SHF.L.U32 R0, R7, 0x1f, RZ ;  /* 0x0000001f07007819 */ /* 0x000fc800000006ff */
[----:B------:R-:W0:Y:S02]  /*23730*/  SYNCS.PHASECHK.TRANS64.TRYWAIT P0, [R3+URZ], R0 ;  /* 0x00000000030075a7 */ /* 0x000e24000800017f */
[----:B0-----:R-:W-:Y:S05]  /*23740*/  @!P0 BRA `(.L_x_564) ;  /* 0x0000000000f08947 */ /* 0x001fea0003800000 */
.L_x_576:
[----:B0-----:R-:W-:-:S04]  /*23750*/  IADD3 R0, R5, 0x1, RZ ;  /* 0x0000000105007810 */ /* 0x001fc80007ffe0ff */
[----:B------:R-:W-:-:S04]  /*23760*/  ISETP.NE.AND P0, PT, R0, 0x5, PT ;  /* 0x000000050000780c */ /* 0x000fc80003f05270 */
[----:B------:R-:W-:Y:S02]  /*23770*/  SEL R4, RZ, 0x1, P0 ;  /* 0x00000001ff047807 */ /* 0x000fe40000000000 */
[----:B------:R-:W-:Y:S02]  /*23780*/  SEL R3, R0, RZ, P0 ;  /* 0x000000ff00037207 */ /* 0x000fe40000000000 */
[----:B------:R-:W-:-:S03]  /*23790*/  LOP3.LUT R0, R7, R4, RZ, 0x3c, !PT ;  /* 0x0000000407007212 */ /* 0x000fc600078e3cff */
[----:B------:R-:W-:Y:S01]  /*237a0*/  IMAD R3, R3, 0x8, R2 ;  /* 0x0000000803037824 */ /* 0x000fe200078e0202 */
[----:B------:R-:W-:-:S07]  /*237b0*/  SHF.L.U32 R0, R0, 0x1f, RZ ;  /* 0x0000001f00007819 */ /* 0x000fce00000006ff */
.L_x_565:
[----:B0-----:R0:W1:Y:S02]  /*237c0*/  SYNCS.PHASECHK.TRANS64.TRYWAIT P0, [R3+URZ], R0 ;  /* 0x00000000030075a7 */ /* 0x001064000800017f */
[----:B-1----:R-:W-:Y:S05]  /*237d0*/  @!P0 NANOSLEEP.SYNCS 0x989680 ;  /* 0x009896800000895d */ /* 0x002fea0003900000 */
[----:B------:R-:W1:Y:S02]  /*237e0*/  @!P0 SYNCS.PHASECHK.TRANS64 P0, [R3+URZ], R0 ;  /* 0x00000000030085a7 */ /* 0x000e64000800007f */
[----:B-1----:R-:W-:Y:S05]  /*237f0*/  @!P0 BRA `(.L_x_565) ;  /* 0xfffffffc00f08947 */ /* 0x002fea000383ffff */
.L_x_559:
[----:B------:R-:W-:Y:S05]  /*23800*/  BSYNC B0 ;  /* 0x0000000000007941 */ /* 0x000fea0003800000 */
.L_x_558:
[----:B------:R-:W-:Y:S05]  /*23810*/  EXIT ;  /* 0x000000000000794d */ /* 0x000fea0003800000 */
.L_x_17:
[----:B-1----:R1:W4:Y:S02]  /*23820*/  SYNCS.PHASECHK.TRANS64.TRYWAIT P1, [R3+URZ], R0 ;  /* 0x00000000030075a7 */ /* 0x002324000802017f */
[----:B----4-:R-:W-:Y:S05]  /*23830*/  @!P1 NANOSLEEP.SYNCS 0x989680 ;  /* 0x009896800000995d */ /* 0x010fea0003900000 */
[----:B------:R-:W4:Y:S02]  /*23840*/  @!P1 SYNCS.PHASECHK.TRANS64 P1, [R3+URZ], R0 ;  /* 0x00000000030095a7 */ /* 0x000f24000802007f */
[----:B----4-:R-:W-:Y:S05]  /*23850*/  @!P1 BRA `(.L_x_17) ;  /* 0xfffffffc00f09947 */ /* 0x010fea000383ffff */
[----:B------:R-:W-:Y:S05]  /*23860*/  BRA `(.L_x_16) ;  /* 0xfffffdd800f47947 */ /* 0x000fea000383ffff */
.L_x_22:
[----:B-1----:R-:W-:-:S04]  /*23870*/  IMAD.U32 R4, RZ, RZ, UR10 ;  /* 0x0000000aff047e24 */ /* 0x002fc8000f8e00ff */
[----:B------:R1:W2:Y:S03]  /*23880*/  SYNCS.PHASECHK.TRANS64.TRYWAIT P1, [R4+URZ], R3 ;  /* 0x00000003040075a7 */ /* 0x0002a6000802017f */
[----:B--2---:R-:W-:Y:S05]  /*23890*/  @!P1 NANOSLEEP.SYNCS 0x989680 ;  /* 0x009896800000995d */ /* 0x004fea0003900000 */
[----:B------:R-:W2:Y:S02]  /*238a0*/  @!P1 SYNCS.PHASECHK.TRANS64 P1, [R4+URZ], R3 ;  /* 0x00000003040095a7 */ /* 0x000ea4000802007f */
[----:B--2---:R-:W-:Y:S05]  /*238b0*/  @!P1 BRA `(.L_x_22) ;  /* 0xfffffffc00ec9947 */ /* 0x004fea000383ffff */
[----:B------:R-:W-:Y:S05]  /*238c0*/  BRA `(.L_x_21) ;  /* 0xfffffe5000647947 */ /* 0x000fea000383ffff */
.L_x_545:
[----:B------:R-:W-:Y:S01]  /*238d0*/  BSSY B1, `(.L_x_566) ;  /* 0x0000006000017945 */ /* 0x000fe20003800000 */
[----:B------:R-:W-:-:S07]  /*238e0*/  MOV R15, 0xffffffff ;  /* 0xffffffff000f7802 */ /* 0x000fce0000000f00 */
[----:B------:R-:W-:Y:S05]  /*238f0*/  WARPSYNC.COLLECTIVE R15, `(.L_x_567) ;  /* 0x000000000f0c7348 */ /* 0x000fea0003c00000 */
[----:B------:R-:W-:Y:S02]  /*23900*/  ELECT P6, UR62, PT ;  /* 0x00000000003e782f */ /* 0x000fe400038c0000 */
[----:B------:R-:W-:Y:S01]  /*23910*/  MOV R14, UR62 ;  /* 0x0000003e000e7c02 */ /* 0x000fe20008000f00 */
[----:B------:R-:W-:Y:S10]  /*23920*/  ENDCOLLECTIVE ;  /* 0x000000000000791b */ /* 0x000ff40003800000 */
.L_x_567:
[----:B------:R-:W-:Y:S05]  /*23930*/  BSYNC B1 ;  /* 0x0000000000017941 */ /* 0x000fea0003800000 */
.L_x_566:
[----:B------:R-:W-:Y:S05]  /*23940*/  BRA `(.L_x_568) ;  /* 0xffffffec00cc7947 */ /* 0x000fea000383ffff */
.L_x_548:
[----:B-1----:R1:W2:Y:S02]  /*23950*/  SYNCS.PHASECHK.TRANS64.TRYWAIT P1, [R14+URZ+0x28], R11 ;  /* 0x0000280b0e0075a7 */ /* 0x0022a4000802017f */
[----:B--2---:R-:W-:Y:S05]  /*23960*/  @!P1 NANOSLEEP.SYNCS 0x989680 ;  /* 0x009896800000995d */ /* 0x004fea0003900000 */
[----:B------:R-:W2:Y:S02]  /*23970*/  @!P1 SYNCS.PHASECHK.TRANS64 P1, [R14+URZ+0x28], R11 ;  /* 0x0000280b0e0095a7 */ /* 0x000ea4000802007f */
[----:B--2---:R-:W-:Y:S05]  /*23980*/  @!P1 BRA `(.L_x_548) ;  /* 0xfffffffc00f09947 */ /* 0x004fea000383ffff */
[----:B------:R-:W-:Y:S05]  /*23990*/  BRA `(.L_x_569) ;  /* 0xfffffff000007947 */ /* 0x000fea000383ffff */
.L_x_557:
[----:B------:R-:W-:Y:S01]  /*239a0*/  BSSY B0, `(.L_x_570) ;  /* 0x0000006000007945 */ /* 0x000fe20003800000 */
[----:B------:R-:W-:-:S07]  /*239b0*/  IMAD.MOV.U32 R15, RZ, RZ, -0x1 ;  /* 0xffffffffff0f7424 */ /* 0x000fce00078e00ff */
[----:B------:R-:W-:Y:S05]  /*239c0*/  WARPSYNC.COLLECTIVE R15, `(.L_x_571) ;  /* 0x000000000f0c7348 */ /* 0x000fea0003c00000 */
[----:B------:R-:W-:Y:S02]  /*239d0*/  ELECT P6, UR62, PT ;  /* 0x00000000003e782f */ /* 0x000fe400038c0000 */
[----:B------:R-:W-:Y:S01]  /*239e0*/  MOV R14, UR62 ;  /* 0x0000003e000e7c02 */ /* 0x000fe20008000f00 */
[----:B------:R-:W-:Y:S10]  /*239f0*/  ENDCOLLECTIVE ;  /* 0x000000000000791b */ /* 0x000ff40003800000 */
.L_x_571:
[----:B------:R-:W-:Y:S05]  /*23a00*/  BSYNC B0 ;  /* 0x0000000000007941 */ /* 0x000fea0003800000 */
.L_x_570:
[----:B------:R-:W-:Y:S05]  /*23a10*/  BRA `(.L_x_572) ;  /* 0xfffffff800a47947 */ /* 0x000fea000383ffff */
.L_x_561:
[----:B0-----:R0:W1:Y:S02]  /*23a20*/  SYNCS.PHASECHK.TRANS64.TRYWAIT P0, [R4+URZ], R3 ;  /* 0x00000003040075a7 */ /* 0x001064000800017f */
[----:B-1----:R-:W-:Y:S05]  /*23a30*/  @!P0 NANOSLEEP.SYNCS 0x989680 ;  /* 0x009896800000895d */ /* 0x002fea0003900000 */
[----:B------:R-:W1:Y:S02]  /*23a40*/  @!P0 SYNCS.PHASECHK.TRANS64 P0, [R4+URZ], R3 ;  /* 0x00000003040085a7 */ /* 0x000e64000800007f */
[----:B-1----:R-:W-:Y:S05]  /*23a50*/  @!P0 BRA `(.L_x_561) ;  /* 0xfffffffc00f08947 */ /* 0x002fea000383ffff */
[----:B------:R-:W-:Y:S05]  /*23a60*/  BRA `(.L_x_573) ;  /* 0xfffffff800cc7947 */ /* 0x000fea000383ffff */
.L_x_562:
[----:B0-----:R0:W1:Y:S02]  /*23a70*/  SYNCS.PHASECHK.TRANS64.TRYWAIT P0, [R3+URZ], R0 ;  /* 0x00000000030075a7 */ /* 0x001064000800017f */
[----:B-1----:R-:W-:Y:S05]  /*23a80*/  @!P0 NANOSLEEP.SYNCS 0x989680 ;  /* 0x009896800000895d */ /* 0x002fea0003900000 */
[----:B------:R-:W1:Y:S02]  /*23a90*/  @!P0 SYNCS.PHASECHK.TRANS64 P0, [R3+URZ], R0 ;  /* 0x00000000030085a7 */ /* 0x000e64000800007f */
[----:B-1----:R-:W-:Y:S05]  /*23aa0*/  @!P0 BRA `(.L_x_562) ;  /* 0xfffffffc00f08947 */ /* 0x002fea000383ffff */
[----:B------:R-:W-:Y:S05]  /*23ab0*/  BRA `(.L_x_574) ;  /* 0xfffffff800dc7947 */ /* 0x000fea000383ffff */
.L_x_563:
[----:B0-----:R0:W1:Y:S02]  /*23ac0*/  SYNCS.PHASECHK.TRANS64.TRYWAIT P0, [R3+URZ], R0 ;  /* 0x00000000030075a7 */ /* 0x001064000800017f */
[----:B-1----:R-:W-:Y:S05]  /*23ad0*/  @!P0 NANOSLEEP.SYNCS 0x989680 ;  /* 0x009896800000895d */ /* 0x002fea0003900000 */
[----:B------:R-:W1:Y:S02]  /*23ae0*/  @!P0 SYNCS.PHASECHK.TRANS64 P0, [R3+URZ], R0 ;  /* 0x00000000030085a7 */ /* 0x000e64000800007f */
[----:B-1----:R-:W-:Y:S05]  /*23af0*/  @!P0 BRA `(.L_x_563) ;  /* 0xfffffffc00f08947 */ /* 0x002fea000383ffff */
[----:B------:R-:W-:Y:S05]  /*23b00*/  BRA `(.L_x_575) ;  /* 0xfffffff800ec7947 */ /* 0x000fea000383ffff */
.L_x_564:
[----:B0-----:R0:W1:Y:S02]  /*23b10*/  SYNCS.PHASECHK.TRANS64.TRYWAIT P0, [R3+URZ], R0 ;  /* 0x00000000030075a7 */ /* 0x001064000800017f */
[----:B-1----:R-:W-:Y:S05]  /*23b20*/  @!P0 NANOSLEEP.SYNCS 0x989680 ;  /* 0x009896800000895d */ /* 0x002fea0003900000 */
[----:B------:R-:W1:Y:S02]  /*23b30*/  @!P0 SYNCS.PHASECHK.TRANS64 P0, [R3+URZ], R0 ;  /* 0x00000000030085a7 */ /* 0x000e64000800007f */
[----:B-1----:R-:W-:Y:S05]  /*23b40*/  @!P0 BRA `(.L_x_564) ;  /* 0xfffffffc00f08947 */ /* 0x002fea000383ffff */
[----:B------:R-:W-:Y:S05]  /*23b50*/  BRA `(.L_x_576) ;  /* 0xfffffff800fc7947 */ /* 0x000fea000383ffff */
.L_x_577:
[----:B------:R-:W-:-:S00]  /*23b60*/  BRA `(.L_x_577) ;  /* 0xfffffffc00fc7947 */ /* 0x000fc0000383ffff */
[----:B------:R-:W-:-:S00]  /*23b70*/  NOP ;  /* 0x0000000000007918 */ /* 0x000fc00000000000 */
        /* <DEDUP_REMOVED lines=8> */
.L_x_578:


//--------------------- .nv.global.init           --------------------------
	.section	.nv.global.init,"aw",@progbits
.nv.global.init:
	.type		$str$22,@object
	.size		$str$22,($str$23 - $str$22)
$str$22:
        /*0000*/ 	.byte	0x6b, 0x5f, 0x74, 0x69, 0x6c, 0x65, 0x5f, 0x63, 0x6f, 0x75, 0x6e, 0x74, 0x20, 0x3e, 0x3d, 0x20
        /*0010*/ 	.byte	0x31, 0x00
	.type		$str$23,@object
	.size		$str$23,(__unnamed_1 - $str$23)
$str$23:
        /*0012*/ 	.byte	0x2f, 0x74, 0x6d, 0x70, 0x2f, 0x63, 0x75, 0x74, 0x6c, 0x61, 0x73, 0x73, 0x5f, 0x73, 0x77, 0x65
        /*0022*/ 	.byte	0x65, 0x70, 0x5f, 0x73, 0x72, 0x63, 0x2f, 0x69, 0x6e, 0x63, 0x6c, 0x75, 0x64, 0x65, 0x2f, 0x63
        /*0032*/ 	.byte	0x75, 0x74, 0x6c, 0x61, 0x73, 0x73, 0x2f, 0x67, 0x65, 0x6d, 0x6d, 0x2f, 0x63, 0x6f, 0x6c, 0x6c
        /*0042*/ 	.byte	0x65, 0x63, 0x74, 0x69, 0x76, 0x65, 0x2f, 0x73, 0x6d, 0x39, 0x30, 0x5f, 0x6d, 0x6d, 0x61, 0x5f
        /*0052*/ 	.byte	0x74, 0x6d, 0x61, 0x5f, 0x67, 0x6d, 0x6d, 0x61, 0x5f, 0x73, 0x73, 0x5f, 0x77, 0x61, 0x72, 0x70
        /*0062*/ 	.byte	0x73, 0x70, 0x65, 0x63, 0x69, 0x61, 0x6c, 0x69, 0x7a, 0x65, 0x64, 0x2e, 0x68, 0x70, 0x70, 0x00
	.type		__unnamed_1,@object
	.size		__unnamed_1,(.L_0 - __unnamed_1)
__unnamed_1:
        /* <DEDUP_REMOVED lines=181> */
        /*0bc2*/ 	.byte	0x64, 0x65, 0x6e, 0x74, 0x69, 0x74, 0x79, 0x5d, 0x00
.L_0:


//--------------------- .nv.shared._ZN7cutlass13device_kernelINS_4gemm6kernel13GemmUniversalIN4cute5tupleIJiiiiEEENS1_10collective13CollectiveMmaINS1_34MainloopSm90TmaGmmaWarpSpecializedILi5ENS5_IJNS4_1CILi1EEESB_SB_EEENS1_35KernelTmaWarpSpecializedCooperativeEEENS5_IJNSA_ILi256EEESF_NSA_ILi128EEEEEENS_10bfloat16_tENS5_IJlSB_lEEESI_SJ_NS4_8TiledMMAINS4_8MMA_AtomIJNS4_4SM904GMMA28MMA_64x256x16_F32BF16BF16_SSILNSN_5MajorE0ELSP_0ELNSN_7ScaleInE1ELSQ_1EEEEEENS4_6LayoutINS5_IJNSA_ILi2EEESB_SB_EEENS5_IJSB_NSA_ILi0EEESW_EEEEENS5_IJNS4_10UnderscoreESZ_SZ_EEEEENS4_13SM90_TMA_LOADENS4_14ComposedLayoutINS4_7SwizzleILi3ELi4ELi3EEENS4_18smem_ptr_flag_bitsILi16EEENST_INS5_IJNSA_ILi8EEENSA_ILi64EEEEEENS5_IJS19_SB_EEEEEEEvNS4_8identityES12_S1D_vS1E_EENS_8epilogue10collective6detail29Sm90TmaWarpSpecializedAdapterINS1H_15DefaultEpilogueISI_SJ_SJ_NS1G_6thread17LinearCombinationISI_Li1EffLNS1L_9ScaleType4KindE0ELNS_15FloatRoundStyleE2ESI_EENS1_15EpilogueDefaultEEEEEvvEEEEvNT_6ParamsE --------------------------
	.section	.nv.shared._ZN7cutlass13device_kernelINS_4gemm6kernel13GemmUniversalIN4cute5tupleIJiiiiEEENS1_10collective13CollectiveMmaINS1_34MainloopSm90TmaGmmaWarpSpecializedILi5ENS5_IJNS4_1CILi1EEESB_SB_EEENS1_35KernelTmaWarpSpecializedCooperativeEEENS5_IJNSA_ILi256EEESF_NSA_ILi128EEEEEENS_10bfloat16_tENS5_IJlSB_lEEESI_SJ_NS4_8TiledMMAINS4_8MMA_AtomIJNS4_4SM904GMMA28MMA_64x256x16_F32BF16BF16_SSILNSN_5MajorE0ELSP_0ELNSN_7ScaleInE1ELSQ_1EEEEEENS4_6LayoutINS5_IJNSA_ILi2EEESB_SB_EEENS5_IJSB_NSA_ILi0EEESW_EEEEENS5_IJNS4_10UnderscoreESZ_SZ_EEEEENS4_13SM90_TMA_LOADENS4_14ComposedLayoutINS4_7SwizzleILi3ELi4ELi3EEENS4_18smem_ptr_flag_bitsILi16EEENST_INS5_IJNSA_ILi8EEENSA_ILi64EEEEEENS5_IJS19_SB_EEEEEEEvNS4_8identityES12_S1D_vS1E_EENS_8epilogue10collective6detail29Sm90TmaWarpSpecializedAdapterINS1H_15DefaultEpilogueISI_SJ_SJ_NS1G_6thread17LinearCombinationISI_Li1EffLNS1L_9ScaleType4KindE0ELNS_15FloatRoundStyleE2ESI_EENS1_15EpilogueDefaultEEEEEvvEEEEvNT_6ParamsE,"aw",@nobits
	.sectionflags	@""
	.align	16
	.zero		1024


//--------------------- .nv.shared.reserved.0     --------------------------
	.section	.nv.shared.reserved.0,"aw",@nobits
	.weak		__nv_reservedSMEM_offset_0_alias
	.size		__nv_reservedSMEM_offset_0_alias, 0, 0
	.other		__nv_reservedSMEM_offset_0_alias,@"STO_CUDA_RESERVED_SHARED STV_DEFAULT"
__nv_reservedSMEM_offset_0_alias:
	.zero		0


//--------------------- .nv.global                --------------------------
	.section	.nv.global,"aw",@nobits
.nv.global:
	.type		_ZN40_INTERNAL_12055ec1_4_k_cu_4fd4c3bf_235774cute1_E,@object
	.size		_ZN40_INTERNAL_12055ec1_4_k_cu_4fd4c3bf_235774cute1_E,(_ZN40_INTERNAL_12055ec1_4_k_cu_4fd4c3bf_235774cuda3std3__45__cpo6cbeginE - _ZN40_INTERNAL_12055ec1_4_k_cu_4fd4c3bf_235774cute1_E)
_ZN40_INTERNAL_12055ec1_4_k_cu_4fd4c3bf_235774cute1_E:
	.zero		1
	.type		_ZN40_INTERNAL_12055ec1_4_k_cu_4fd4c3bf_235774cuda3std3__45__cpo6cbeginE,@object
	.size		_ZN40_INTERNAL_12055ec1_4_k_cu_4fd4c3bf_235774cuda3std3__45__cpo6cbeginE,(_ZN40_INTERNAL_12055ec1_4_k_cu_4fd4c3bf_235774cuda3std3__48in_placeE - _ZN40_INTERNAL_12055ec1_4_k_cu_4fd4c3bf_235774cuda3std3__45__cpo6cbeginE)
_ZN40_INTERNAL_12055ec1_4_k_cu_4fd4c3bf_235774cuda3std3__45__cpo6cbeginE:
	.zero		1
	.type		_ZN40_INTERNAL_12055ec1_4_k_cu_4fd4c3bf_235774cuda3std3__48in_placeE,@object
	.size		_ZN40_INTERNAL_12055ec1_4_k_cu_4fd4c3bf_235774cuda3std3__48in_placeE,(_ZN40_INTERNAL_12055ec1_4_k_cu_4fd4c3bf_235774cuda3std6ranges3__45__cpo9iter_moveE - _ZN40_INTERNAL_12055ec1_4_k_cu_4fd4c3bf_235774cuda3std3__48in_placeE)
_ZN40_INTERNAL_12055ec1_4_k_cu_4fd4c3bf_235774cuda3std3__48in_placeE:
	.zero		1
	.type		_ZN40_INTERNAL_12055ec1_4_k_cu_4fd4c3bf_235774cuda3std6ranges3__45__cpo9iter_moveE,@object
	.size		_ZN40_INTERNAL_12055ec1_4_k_cu_4fd4c3bf_235774cuda3std6ranges3__45__cpo9iter_moveE,(_ZN40_INTERNAL_12055ec1_4_k_cu_4fd4c3bf_235774cuda3std3__45__cpo5beginE - _ZN40_INTERNAL_12055ec1_4_k_cu_4fd4c3bf_235774cuda3std6ranges3__45__cpo9iter_moveE)
_ZN40_INTERNAL_12055ec1_4_k_cu_4fd4c3bf_235774cuda3std6ranges3__45__cpo9iter_moveE:
	.zero		1
	.type		_ZN40_INTERNAL_12055ec1_4_k_cu_4fd4c3bf_235774cuda3std3__45__cpo5beginE,@object
	.size		_ZN40_INTERNAL_12055ec1_4_k_cu_4fd4c3bf_235774cuda3std3__45__cpo5beginE,(_ZN40_INTERNAL_12055ec1_4_k_cu_4fd4c3bf_235774cuda3std3__442_GLOBAL__N__12055ec1_4_k_cu_4fd4c3bf_235776ignoreE - _ZN40_INTERNAL_12055ec1_4_k_cu_4fd4c3bf_235774cuda3std3__45__cpo5beginE)
_ZN40_INTERNAL_12055ec1_4_k_cu_4fd4c3bf_235774cuda3std3__45__cpo5beginE:
	.zero		1
	.type		_ZN40_INTERNAL_12055ec1_4_k_cu_4fd4c3bf_235774cuda3std3__442_GLOBAL__N__12055ec1_4_k_cu_4fd4c3bf_235776ignoreE,@object
	.size		_ZN40_INTERNAL_12055ec1_4_k_cu_4fd4c3bf_235774cuda3std3__442_GLOBAL__N__12055ec1_4_k_cu_4fd4c3bf_235776ignoreE,(_ZN40_INTERNAL_12055ec1_4_k_cu_4fd4c3bf_235774cute7productE - _ZN40_INTERNAL_12055ec1_4_k_cu_4fd4c3bf_235774cuda3std3__442_GLOBAL__N__12055ec1_4_k_cu_4fd4c3bf_235776ignoreE)
_ZN40_INTERNAL_12055ec1_4_k_cu_4fd4c3bf_235774cuda3std3__442_GLOBAL__N__12055ec1_4_k_cu_4fd4c3bf_235776ignoreE:
	.zero		1
	.type		_ZN40_INTERNAL_12055ec1_4_k_cu_4fd4c3bf_235774cute7productE,@object
	.size		_ZN40_INTERNAL_12055ec1_4_k_cu_4fd4c3bf_235774cute7productE,(_ZN40_INTERNAL_12055ec1_4_k_cu_4fd4c3bf_235774cuda3std3__45__cpo3endE - _ZN40_INTERNAL_12055ec1_4_k_cu_4fd4c3bf_235774cute7productE)
_ZN40_INTERNAL_12055ec1_4_k_cu_4fd4c3bf_235774cute7productE:
	.zero		1
	.type		_ZN40_INTERNAL_12055ec1_4_k_cu_4fd4c3bf_235774cuda3std3__45__cpo3endE,@object
	.size		_ZN40_INTERNAL_12055ec1_4_k_cu_4fd4c3bf_235774cuda3std3__45__cpo3endE,(_ZN40_INTERNAL_12055ec1_4_k_cu_4fd4c3bf_235774cuda3std3__419piecewise_constructE - _ZN40_INTERNAL_12055ec1_4_k_cu_4fd4c3bf_235774cuda3std3__45__cpo3endE)
_ZN40_INTERNAL_12055ec1_4_k_cu_4fd4c3bf_235774cuda3std3__45__cpo3endE:
	.zero		1
	.type		_ZN40_INTERNAL_12055ec1_4_k_cu_4fd4c3bf_235774cuda3std3__419piecewise_constructE,@object
	.size		_ZN40_INTERNAL_12055ec1_4_k_cu_4fd4c3bf_235774cuda3std3__419piecewise_constructE,(_ZN40_INTERNAL_12055ec1_4_k_cu_4fd4c3bf_235774cuda3std3__45__cpo4cendE - _ZN40_INTERNAL_12055ec1_4_k_cu_4fd4c3bf_235774cuda3std3__419piecewise_constructE)
_ZN40_INTERNAL_12055ec1_4_k_cu_4fd4c3bf_235774cuda3std3__419piecewise_constructE:
	.zero		1
	.type		_ZN40_INTERNAL_12055ec1_4_k_cu_4fd4c3bf_235774cuda3std3__45__cpo4cendE,@object
	.size		_ZN40_INTERNAL_12055ec1_4_k_cu_4fd4c3bf_235774cuda3std3__45__cpo4cendE,(_ZN40_INTERNAL_12055ec1_4_k_cu_4fd4c3bf_235774cuda3std6ranges3__45__cpo4swapE - _ZN40_INTERNAL_12055ec1_4_k_cu_4fd4c3bf_235774cuda3std3__45__cpo4cendE)
_ZN40_INTERNAL_12055ec1_4_k_cu_4fd4c3bf_235774cuda3std3__45__cpo4cendE:
	.zero		1
	.type		_ZN40_INTERNAL_12055ec1_4_k_cu_4fd4c3bf_235774cuda3std6ranges3__45__cpo4swapE,@object
	.size		_ZN40_INTERNAL_12055ec1_4_k_cu_4fd4c3bf_235774cuda3std6ranges3__45__cpo4swapE,(.L_8 - _ZN40_INTERNAL_12055ec1_4_k_cu_4fd4c3bf_235774cuda3std6ranges3__45__cpo4swapE)
_ZN40_INTERNAL_12055ec1_4_k_cu_4fd4c3bf_235774cuda3std6ranges3__45__cpo4swapE:
	.zero		1
.L_8:


//--------------------- .nv.constant0._ZN7cutlass13device_kernelINS_4gemm6kernel13GemmUniversalIN4cute5tupleIJiiiiEEENS1_10collective13CollectiveMmaINS1_34MainloopSm90TmaGmmaWarpSpecializedILi5ENS5_IJNS4_1CILi1EEESB_SB_EEENS1_35KernelTmaWarpSpecializedCooperativeEEENS5_IJNSA_ILi256EEESF_NSA_ILi128EEEEEENS_10bfloat16_tENS5_IJlSB_lEEESI_SJ_NS4_8TiledMMAINS4_8MMA_AtomIJNS4_4SM904GMMA28MMA_64x256x16_F32BF16BF16_SSILNSN_5MajorE0ELSP_0ELNSN_7ScaleInE1ELSQ_1EEEEEENS4_6LayoutINS5_IJNSA_ILi2EEESB_SB_EEENS5_IJSB_NSA_ILi0EEESW_EEEEENS5_IJNS4_10UnderscoreESZ_SZ_EEEEENS4_13SM90_TMA_LOADENS4_14ComposedLayoutINS4_7SwizzleILi3ELi4ELi3EEENS4_18smem_ptr_flag_bitsILi16EEENST_INS5_IJNSA_ILi8EEENSA_ILi64EEEEEENS5_IJS19_SB_EEEEEEEvNS4_8identityES12_S1D_vS1E_EENS_8epilogue10collective6detail29Sm90TmaWarpSpecializedAdapterINS1H_15DefaultEpilogueISI_SJ_SJ_NS1G_6thread17LinearCombinationISI_Li1EffLNS1L_9ScaleType4KindE0ELNS_15FloatRoundStyleE2ESI_EENS1_15EpilogueDefaultEEEEEvvEEEEvNT_6ParamsE --------------------------
	.section	.nv.constant0._ZN7cutlass13device_kernelINS_4gemm6kernel13GemmUniversalIN4cute5tupleIJiiiiEEENS1_10collective13CollectiveMmaINS1_34MainloopSm90TmaGmmaWarpSpecializedILi5ENS5_IJNS4_1CILi1EEESB_SB_EEENS1_35KernelTmaWarpSpecializedCooperativeEEENS5_IJNSA_ILi256EEESF_NSA_ILi128EEEEEENS_10bfloat16_tENS5_IJlSB_lEEESI_SJ_NS4_8TiledMMAINS4_8MMA_AtomIJNS4_4SM904GMMA28MMA_64x256x16_F32BF16BF16_SSILNSN_5MajorE0ELSP_0ELNSN_7ScaleInE1ELSQ_1EEEEEENS4_6LayoutINS5_IJNSA_ILi2EEESB_SB_EEENS5_IJSB_NSA_ILi0EEESW_EEEEENS5_IJNS4_10UnderscoreESZ_SZ_EEEEENS4_13SM90_TMA_LOADENS4_14ComposedLayoutINS4_7SwizzleILi3ELi4ELi3EEENS4_18smem_ptr_flag_bitsILi16EEENST_INS5_IJNSA_ILi8EEENSA_ILi64EEEEEENS5_IJS19_SB_EEEEEEEvNS4_8identityES12_S1D_vS1E_EENS_8epilogue10collective6detail29Sm90TmaWarpSpecializedAdapterINS1H_15DefaultEpilogueISI_SJ_SJ_NS1G_6thread17LinearCombinationISI_Li1EffLNS1L_9ScaleType4KindE0ELNS_15FloatRoundStyleE2ESI_EENS1_15EpilogueDefaultEEEEEvvEEEEvNT_6ParamsE,"a",@progbits
	.sectionflags	@""
	.align	4
.nv.constant0._ZN7cutlass13device_kernelINS_4gemm6kernel13GemmUniversalIN4cute5tupleIJiiiiEEENS1_10collective13CollectiveMmaINS1_34MainloopSm90TmaGmmaWarpSpecializedILi5ENS5_IJNS4_1CILi1EEESB_SB_EEENS1_35KernelTmaWarpSpecializedCooperativeEEENS5_IJNSA_ILi256EEESF_NSA_ILi128EEEEEENS_10bfloat16_tENS5_IJlSB_lEEESI_SJ_NS4_8TiledMMAINS4_8MMA_AtomIJNS4_4SM904GMMA28MMA_64x256x16_F32BF16BF16_SSILNSN_5MajorE0ELSP_0ELNSN_7ScaleInE1ELSQ_1EEEEEENS4_6LayoutINS5_IJNSA_ILi2EEESB_SB_EEENS5_IJSB_NSA_ILi0EEESW_EEEEENS5_IJNS4_10UnderscoreESZ_SZ_EEEEENS4_13SM90_TMA_LOADENS4_14ComposedLayoutINS4_7SwizzleILi3ELi4ELi3EEENS4_18smem_ptr_flag_bitsILi16EEENST_INS5_IJNSA_ILi8EEENSA_ILi64EEEEEENS5_IJS19_SB_EEEEEEEvNS4_8identityES12_S1D_vS1E_EENS_8epilogue10collective6detail29Sm90TmaWarpSpecializedAdapterINS1H_15DefaultEpilogueISI_SJ_SJ_NS1G_6thread17LinearCombinationISI_Li1EffLNS1L_9ScaleType4KindE0ELNS_15FloatRoundStyleE2ESI_EENS1_15EpilogueDefaultEEEEEvvEEEEvNT_6ParamsE:
	.zero		1664


//--------------------- SYMBOLS --------------------------

	.type		.nv.reservedSmem.offset0,@object
	.size		.nv.reservedSmem.offset0,0x4
	.type		__assertfail,@function
